//
// Generated by NVIDIA NVVM Compiler
//
// Compiler Build ID: CL-36424714
// Cuda compilation tools, release 13.0, V13.0.88
// Based on NVVM 20.0.0
//

.version 9.0
.target sm_100
.address_size 64

	// .globl	_Z21binarize_input_kernelPfiiS_

.visible .entry _Z21binarize_input_kernelPfiiS_(
	.param .u64 .ptr .align 1 _Z21binarize_input_kernelPfiiS__param_0,
	.param .u32 _Z21binarize_input_kernelPfiiS__param_1,
	.param .u32 _Z21binarize_input_kernelPfiiS__param_2,
	.param .u64 .ptr .align 1 _Z21binarize_input_kernelPfiiS__param_3
)
{
	.reg .pred 	%p<49>;
	.reg .b32 	%r<75>;
	.reg .b32 	%f<173>;
	.reg .b64 	%rd<106>;

	ld.param.u64 	%rd3, [_Z21binarize_input_kernelPfiiS__param_0];
	ld.param.u32 	%r46, [_Z21binarize_input_kernelPfiiS__param_1];
	ld.param.u32 	%r47, [_Z21binarize_input_kernelPfiiS__param_2];
	ld.param.u64 	%rd4, [_Z21binarize_input_kernelPfiiS__param_3];
	cvta.to.global.u64 	%rd1, %rd4;
	cvta.to.global.u64 	%rd2, %rd3;
	mov.u32 	%r48, %ctaid.x;
	mov.u32 	%r49, %ctaid.y;
	mov.u32 	%r50, %nctaid.x;
	mad.lo.s32 	%r51, %r49, %r50, %r48;
	mov.u32 	%r52, %ntid.x;
	mul.lo.s32 	%r1, %r51, %r52;
	mov.u32 	%r2, %tid.x;
	add.s32 	%r3, %r1, %r2;
	setp.ge.s32 	%p1, %r3, %r47;
	@%p1 bra 	$L__BB0_27;
	setp.lt.s32 	%p2, %r46, 1;
	mov.f32 	%f172, 0f00000000;
	@%p2 bra 	$L__BB0_14;
	and.b32  	%r4, %r46, 15;
	setp.lt.u32 	%p3, %r46, 16;
	mov.b32 	%r64, 0;
	mov.f32 	%f172, 0f00000000;
	@%p3 bra 	$L__BB0_5;
	and.b32  	%r64, %r46, 2147483632;
	neg.s32 	%r62, %r64;
	shl.b32 	%r7, %r47, 4;
	mov.f32 	%f172, 0f00000000;
	mul.wide.s32 	%rd7, %r47, 4;
	mov.u32 	%r61, %r3;
$L__BB0_4:
	.pragma "nounroll";
	mul.wide.s32 	%rd5, %r61, 4;
	add.s64 	%rd6, %rd2, %rd5;
	ld.global.f32 	%f20, [%rd6];
	abs.f32 	%f21, %f20;
	add.f32 	%f22, %f172, %f21;
	add.s64 	%rd8, %rd6, %rd7;
	ld.global.f32 	%f23, [%rd8];
	abs.f32 	%f24, %f23;
	add.f32 	%f25, %f22, %f24;
	add.s64 	%rd9, %rd8, %rd7;
	ld.global.f32 	%f26, [%rd9];
	abs.f32 	%f27, %f26;
	add.f32 	%f28, %f25, %f27;
	add.s64 	%rd10, %rd9, %rd7;
	ld.global.f32 	%f29, [%rd10];
	abs.f32 	%f30, %f29;
	add.f32 	%f31, %f28, %f30;
	add.s64 	%rd11, %rd10, %rd7;
	ld.global.f32 	%f32, [%rd11];
	abs.f32 	%f33, %f32;
	add.f32 	%f34, %f31, %f33;
	add.s64 	%rd12, %rd11, %rd7;
	ld.global.f32 	%f35, [%rd12];
	abs.f32 	%f36, %f35;
	add.f32 	%f37, %f34, %f36;
	add.s64 	%rd13, %rd12, %rd7;
	ld.global.f32 	%f38, [%rd13];
	abs.f32 	%f39, %f38;
	add.f32 	%f40, %f37, %f39;
	add.s64 	%rd14, %rd13, %rd7;
	ld.global.f32 	%f41, [%rd14];
	abs.f32 	%f42, %f41;
	add.f32 	%f43, %f40, %f42;
	add.s64 	%rd15, %rd14, %rd7;
	ld.global.f32 	%f44, [%rd15];
	abs.f32 	%f45, %f44;
	add.f32 	%f46, %f43, %f45;
	add.s64 	%rd16, %rd15, %rd7;
	ld.global.f32 	%f47, [%rd16];
	abs.f32 	%f48, %f47;
	add.f32 	%f49, %f46, %f48;
	add.s64 	%rd17, %rd16, %rd7;
	ld.global.f32 	%f50, [%rd17];
	abs.f32 	%f51, %f50;
	add.f32 	%f52, %f49, %f51;
	add.s64 	%rd18, %rd17, %rd7;
	ld.global.f32 	%f53, [%rd18];
	abs.f32 	%f54, %f53;
	add.f32 	%f55, %f52, %f54;
	add.s64 	%rd19, %rd18, %rd7;
	ld.global.f32 	%f56, [%rd19];
	abs.f32 	%f57, %f56;
	add.f32 	%f58, %f55, %f57;
	add.s64 	%rd20, %rd19, %rd7;
	ld.global.f32 	%f59, [%rd20];
	abs.f32 	%f60, %f59;
	add.f32 	%f61, %f58, %f60;
	add.s64 	%rd21, %rd20, %rd7;
	ld.global.f32 	%f62, [%rd21];
	abs.f32 	%f63, %f62;
	add.f32 	%f64, %f61, %f63;
	add.s64 	%rd22, %rd21, %rd7;
	ld.global.f32 	%f65, [%rd22];
	abs.f32 	%f66, %f65;
	add.f32 	%f172, %f64, %f66;
	add.s32 	%r62, %r62, 16;
	add.s32 	%r61, %r61, %r7;
	setp.ne.s32 	%p4, %r62, 0;
	@%p4 bra 	$L__BB0_4;
$L__BB0_5:
	setp.eq.s32 	%p5, %r4, 0;
	@%p5 bra 	$L__BB0_14;
	and.b32  	%r13, %r46, 7;
	setp.lt.u32 	%p6, %r4, 8;
	@%p6 bra 	$L__BB0_8;
	mad.lo.s32 	%r54, %r64, %r47, %r3;
	mul.wide.s32 	%rd23, %r54, 4;
	add.s64 	%rd24, %rd2, %rd23;
	ld.global.f32 	%f68, [%rd24];
	abs.f32 	%f69, %f68;
	add.f32 	%f70, %f172, %f69;
	mul.wide.s32 	%rd25, %r47, 4;
	add.s64 	%rd26, %rd24, %rd25;
	ld.global.f32 	%f71, [%rd26];
	abs.f32 	%f72, %f71;
	add.f32 	%f73, %f70, %f72;
	add.s64 	%rd27, %rd26, %rd25;
	ld.global.f32 	%f74, [%rd27];
	abs.f32 	%f75, %f74;
	add.f32 	%f76, %f73, %f75;
	add.s64 	%rd28, %rd27, %rd25;
	ld.global.f32 	%f77, [%rd28];
	abs.f32 	%f78, %f77;
	add.f32 	%f79, %f76, %f78;
	add.s64 	%rd29, %rd28, %rd25;
	ld.global.f32 	%f80, [%rd29];
	abs.f32 	%f81, %f80;
	add.f32 	%f82, %f79, %f81;
	add.s64 	%rd30, %rd29, %rd25;
	ld.global.f32 	%f83, [%rd30];
	abs.f32 	%f84, %f83;
	add.f32 	%f85, %f82, %f84;
	add.s64 	%rd31, %rd30, %rd25;
	ld.global.f32 	%f86, [%rd31];
	abs.f32 	%f87, %f86;
	add.f32 	%f88, %f85, %f87;
	add.s64 	%rd32, %rd31, %rd25;
	ld.global.f32 	%f89, [%rd32];
	abs.f32 	%f90, %f89;
	add.f32 	%f172, %f88, %f90;
	add.s32 	%r64, %r64, 8;
$L__BB0_8:
	setp.eq.s32 	%p7, %r13, 0;
	@%p7 bra 	$L__BB0_14;
	and.b32  	%r16, %r46, 3;
	setp.lt.u32 	%p8, %r13, 4;
	@%p8 bra 	$L__BB0_11;
	mad.lo.s32 	%r55, %r64, %r47, %r3;
	mul.wide.s32 	%rd33, %r55, 4;
	add.s64 	%rd34, %rd2, %rd33;
	ld.global.f32 	%f92, [%rd34];
	abs.f32 	%f93, %f92;
	add.f32 	%f94, %f172, %f93;
	mul.wide.s32 	%rd35, %r47, 4;
	add.s64 	%rd36, %rd34, %rd35;
	ld.global.f32 	%f95, [%rd36];
	abs.f32 	%f96, %f95;
	add.f32 	%f97, %f94, %f96;
	add.s64 	%rd37, %rd36, %rd35;
	ld.global.f32 	%f98, [%rd37];
	abs.f32 	%f99, %f98;
	add.f32 	%f100, %f97, %f99;
	add.s64 	%rd38, %rd37, %rd35;
	ld.global.f32 	%f101, [%rd38];
	abs.f32 	%f102, %f101;
	add.f32 	%f172, %f100, %f102;
	add.s32 	%r64, %r64, 4;
$L__BB0_11:
	setp.eq.s32 	%p9, %r16, 0;
	@%p9 bra 	$L__BB0_14;
	mad.lo.s32 	%r56, %r64, %r47, %r2;
	add.s32 	%r67, %r56, %r1;
	neg.s32 	%r66, %r16;
$L__BB0_13:
	.pragma "nounroll";
	mul.wide.s32 	%rd39, %r67, 4;
	add.s64 	%rd40, %rd2, %rd39;
	ld.global.f32 	%f103, [%rd40];
	abs.f32 	%f104, %f103;
	add.f32 	%f172, %f172, %f104;
	add.s32 	%r67, %r67, %r47;
	add.s32 	%r66, %r66, 1;
	setp.ne.s32 	%p10, %r66, 0;
	@%p10 bra 	$L__BB0_13;
$L__BB0_14:
	setp.lt.s32 	%p11, %r46, 1;
	cvt.rn.f32.s32 	%f105, %r46;
	div.rn.f32 	%f14, %f172, %f105;
	@%p11 bra 	$L__BB0_27;
	neg.f32 	%f15, %f14;
	and.b32  	%r25, %r46, 15;
	setp.lt.u32 	%p12, %r46, 16;
	mov.b32 	%r71, 0;
	@%p12 bra 	$L__BB0_18;
	and.b32  	%r71, %r46, 2147483632;
	neg.s32 	%r69, %r71;
	shl.b32 	%r28, %r47, 4;
	mul.wide.s32 	%rd44, %r47, 4;
	mov.u32 	%r68, %r3;
$L__BB0_17:
	.pragma "nounroll";
	mul.wide.s32 	%rd41, %r68, 4;
	add.s64 	%rd42, %rd2, %rd41;
	ld.global.f32 	%f106, [%rd42];
	setp.gt.f32 	%p13, %f106, 0f00000000;
	selp.f32 	%f107, %f14, %f15, %p13;
	add.s64 	%rd43, %rd1, %rd41;
	st.global.f32 	[%rd43], %f107;
	add.s64 	%rd45, %rd42, %rd44;
	ld.global.f32 	%f108, [%rd45];
	setp.gt.f32 	%p14, %f108, 0f00000000;
	selp.f32 	%f109, %f14, %f15, %p14;
	add.s64 	%rd46, %rd43, %rd44;
	st.global.f32 	[%rd46], %f109;
	add.s64 	%rd47, %rd45, %rd44;
	ld.global.f32 	%f110, [%rd47];
	setp.gt.f32 	%p15, %f110, 0f00000000;
	selp.f32 	%f111, %f14, %f15, %p15;
	add.s64 	%rd48, %rd46, %rd44;
	st.global.f32 	[%rd48], %f111;
	add.s64 	%rd49, %rd47, %rd44;
	ld.global.f32 	%f112, [%rd49];
	setp.gt.f32 	%p16, %f112, 0f00000000;
	selp.f32 	%f113, %f14, %f15, %p16;
	add.s64 	%rd50, %rd48, %rd44;
	st.global.f32 	[%rd50], %f113;
	add.s64 	%rd51, %rd49, %rd44;
	ld.global.f32 	%f114, [%rd51];
	setp.gt.f32 	%p17, %f114, 0f00000000;
	selp.f32 	%f115, %f14, %f15, %p17;
	add.s64 	%rd52, %rd50, %rd44;
	st.global.f32 	[%rd52], %f115;
	add.s64 	%rd53, %rd51, %rd44;
	ld.global.f32 	%f116, [%rd53];
	setp.gt.f32 	%p18, %f116, 0f00000000;
	selp.f32 	%f117, %f14, %f15, %p18;
	add.s64 	%rd54, %rd52, %rd44;
	st.global.f32 	[%rd54], %f117;
	add.s64 	%rd55, %rd53, %rd44;
	ld.global.f32 	%f118, [%rd55];
	setp.gt.f32 	%p19, %f118, 0f00000000;
	selp.f32 	%f119, %f14, %f15, %p19;
	add.s64 	%rd56, %rd54, %rd44;
	st.global.f32 	[%rd56], %f119;
	add.s64 	%rd57, %rd55, %rd44;
	ld.global.f32 	%f120, [%rd57];
	setp.gt.f32 	%p20, %f120, 0f00000000;
	selp.f32 	%f121, %f14, %f15, %p20;
	add.s64 	%rd58, %rd56, %rd44;
	st.global.f32 	[%rd58], %f121;
	add.s64 	%rd59, %rd57, %rd44;
	ld.global.f32 	%f122, [%rd59];
	setp.gt.f32 	%p21, %f122, 0f00000000;
	selp.f32 	%f123, %f14, %f15, %p21;
	add.s64 	%rd60, %rd58, %rd44;
	st.global.f32 	[%rd60], %f123;
	add.s64 	%rd61, %rd59, %rd44;
	ld.global.f32 	%f124, [%rd61];
	setp.gt.f32 	%p22, %f124, 0f00000000;
	selp.f32 	%f125, %f14, %f15, %p22;
	add.s64 	%rd62, %rd60, %rd44;
	st.global.f32 	[%rd62], %f125;
	add.s64 	%rd63, %rd61, %rd44;
	ld.global.f32 	%f126, [%rd63];
	setp.gt.f32 	%p23, %f126, 0f00000000;
	selp.f32 	%f127, %f14, %f15, %p23;
	add.s64 	%rd64, %rd62, %rd44;
	st.global.f32 	[%rd64], %f127;
	add.s64 	%rd65, %rd63, %rd44;
	ld.global.f32 	%f128, [%rd65];
	setp.gt.f32 	%p24, %f128, 0f00000000;
	selp.f32 	%f129, %f14, %f15, %p24;
	add.s64 	%rd66, %rd64, %rd44;
	st.global.f32 	[%rd66], %f129;
	add.s64 	%rd67, %rd65, %rd44;
	ld.global.f32 	%f130, [%rd67];
	setp.gt.f32 	%p25, %f130, 0f00000000;
	selp.f32 	%f131, %f14, %f15, %p25;
	add.s64 	%rd68, %rd66, %rd44;
	st.global.f32 	[%rd68], %f131;
	add.s64 	%rd69, %rd67, %rd44;
	ld.global.f32 	%f132, [%rd69];
	setp.gt.f32 	%p26, %f132, 0f00000000;
	selp.f32 	%f133, %f14, %f15, %p26;
	add.s64 	%rd70, %rd68, %rd44;
	st.global.f32 	[%rd70], %f133;
	add.s64 	%rd71, %rd69, %rd44;
	ld.global.f32 	%f134, [%rd71];
	setp.gt.f32 	%p27, %f134, 0f00000000;
	selp.f32 	%f135, %f14, %f15, %p27;
	add.s64 	%rd72, %rd70, %rd44;
	st.global.f32 	[%rd72], %f135;
	add.s64 	%rd73, %rd71, %rd44;
	ld.global.f32 	%f136, [%rd73];
	setp.gt.f32 	%p28, %f136, 0f00000000;
	selp.f32 	%f137, %f14, %f15, %p28;
	add.s64 	%rd74, %rd72, %rd44;
	st.global.f32 	[%rd74], %f137;
	add.s32 	%r69, %r69, 16;
	add.s32 	%r68, %r68, %r28;
	setp.ne.s32 	%p29, %r69, 0;
	@%p29 bra 	$L__BB0_17;
$L__BB0_18:
	setp.eq.s32 	%p30, %r25, 0;
	@%p30 bra 	$L__BB0_27;
	and.b32  	%r34, %r46, 7;
	setp.lt.u32 	%p31, %r25, 8;
	@%p31 bra 	$L__BB0_21;
	mad.lo.s32 	%r58, %r71, %r47, %r3;
	mul.wide.s32 	%rd75, %r58, 4;
	add.s64 	%rd76, %rd2, %rd75;
	ld.global.f32 	%f138, [%rd76];
	setp.gt.f32 	%p32, %f138, 0f00000000;
	selp.f32 	%f139, %f14, %f15, %p32;
	add.s64 	%rd77, %rd1, %rd75;
	st.global.f32 	[%rd77], %f139;
	mul.wide.s32 	%rd78, %r47, 4;
	add.s64 	%rd79, %rd76, %rd78;
	ld.global.f32 	%f140, [%rd79];
	setp.gt.f32 	%p33, %f140, 0f00000000;
	selp.f32 	%f141, %f14, %f15, %p33;
	add.s64 	%rd80, %rd77, %rd78;
	st.global.f32 	[%rd80], %f141;
	add.s64 	%rd81, %rd79, %rd78;
	ld.global.f32 	%f142, [%rd81];
	setp.gt.f32 	%p34, %f142, 0f00000000;
	selp.f32 	%f143, %f14, %f15, %p34;
	add.s64 	%rd82, %rd80, %rd78;
	st.global.f32 	[%rd82], %f143;
	add.s64 	%rd83, %rd81, %rd78;
	ld.global.f32 	%f144, [%rd83];
	setp.gt.f32 	%p35, %f144, 0f00000000;
	selp.f32 	%f145, %f14, %f15, %p35;
	add.s64 	%rd84, %rd82, %rd78;
	st.global.f32 	[%rd84], %f145;
	add.s64 	%rd85, %rd83, %rd78;
	ld.global.f32 	%f146, [%rd85];
	setp.gt.f32 	%p36, %f146, 0f00000000;
	selp.f32 	%f147, %f14, %f15, %p36;
	add.s64 	%rd86, %rd84, %rd78;
	st.global.f32 	[%rd86], %f147;
	add.s64 	%rd87, %rd85, %rd78;
	ld.global.f32 	%f148, [%rd87];
	setp.gt.f32 	%p37, %f148, 0f00000000;
	selp.f32 	%f149, %f14, %f15, %p37;
	add.s64 	%rd88, %rd86, %rd78;
	st.global.f32 	[%rd88], %f149;
	add.s64 	%rd89, %rd87, %rd78;
	ld.global.f32 	%f150, [%rd89];
	setp.gt.f32 	%p38, %f150, 0f00000000;
	selp.f32 	%f151, %f14, %f15, %p38;
	add.s64 	%rd90, %rd88, %rd78;
	st.global.f32 	[%rd90], %f151;
	add.s64 	%rd91, %rd89, %rd78;
	ld.global.f32 	%f152, [%rd91];
	setp.gt.f32 	%p39, %f152, 0f00000000;
	selp.f32 	%f153, %f14, %f15, %p39;
	add.s64 	%rd92, %rd90, %rd78;
	st.global.f32 	[%rd92], %f153;
	add.s32 	%r71, %r71, 8;
$L__BB0_21:
	setp.eq.s32 	%p40, %r34, 0;
	@%p40 bra 	$L__BB0_27;
	and.b32  	%r37, %r46, 3;
	setp.lt.u32 	%p41, %r34, 4;
	@%p41 bra 	$L__BB0_24;
	mad.lo.s32 	%r59, %r71, %r47, %r3;
	mul.wide.s32 	%rd93, %r59, 4;
	add.s64 	%rd94, %rd2, %rd93;
	ld.global.f32 	%f154, [%rd94];
	setp.gt.f32 	%p42, %f154, 0f00000000;
	selp.f32 	%f155, %f14, %f15, %p42;
	add.s64 	%rd95, %rd1, %rd93;
	st.global.f32 	[%rd95], %f155;
	mul.wide.s32 	%rd96, %r47, 4;
	add.s64 	%rd97, %rd94, %rd96;
	ld.global.f32 	%f156, [%rd97];
	setp.gt.f32 	%p43, %f156, 0f00000000;
	selp.f32 	%f157, %f14, %f15, %p43;
	add.s64 	%rd98, %rd95, %rd96;
	st.global.f32 	[%rd98], %f157;
	add.s64 	%rd99, %rd97, %rd96;
	ld.global.f32 	%f158, [%rd99];
	setp.gt.f32 	%p44, %f158, 0f00000000;
	selp.f32 	%f159, %f14, %f15, %p44;
	add.s64 	%rd100, %rd98, %rd96;
	st.global.f32 	[%rd100], %f159;
	add.s64 	%rd101, %rd99, %rd96;
	ld.global.f32 	%f160, [%rd101];
	setp.gt.f32 	%p45, %f160, 0f00000000;
	selp.f32 	%f161, %f14, %f15, %p45;
	add.s64 	%rd102, %rd100, %rd96;
	st.global.f32 	[%rd102], %f161;
	add.s32 	%r71, %r71, 4;
$L__BB0_24:
	setp.eq.s32 	%p46, %r37, 0;
	@%p46 bra 	$L__BB0_27;
	mad.lo.s32 	%r60, %r71, %r47, %r2;
	add.s32 	%r74, %r60, %r1;
	neg.s32 	%r73, %r37;
$L__BB0_26:
	.pragma "nounroll";
	mul.wide.s32 	%rd103, %r74, 4;
	add.s64 	%rd104, %rd2, %rd103;
	ld.global.f32 	%f162, [%rd104];
	setp.gt.f32 	%p47, %f162, 0f00000000;
	selp.f32 	%f163, %f14, %f15, %p47;
	add.s64 	%rd105, %rd1, %rd103;
	st.global.f32 	[%rd105], %f163;
	add.s32 	%r74, %r74, %r47;
	add.s32 	%r73, %r73, 1;
	setp.ne.s32 	%p48, %r73, 0;
	@%p48 bra 	$L__BB0_26;
$L__BB0_27:
	ret;

}


// ===== COMPILED SASS (sm_100) =====

	.target	sm_100

	.elftype	@"ET_EXEC"


//--------------------- .note.nv.tkinfo           --------------------------
	.section	.note.nv.tkinfo,"",@"SHT_NOTE"
	.sectionflags	@"SHF_NOTE_NV_TKINFO"
	.tkinfo
        /*0018*/ 	.word	0x00000002
        /*0030*/ 	.string	""
        /*0030*/ 	.string	"ptxas"
        /*0030*/ 	.string	"Cuda compilation tools, release 13.0, V13.0.88"
        /*0030*/ 	.string	"Build cuda_13.0.r13.0/compiler.36424714_0"
        /*0030*/ 	.string	"-arch sm_100 -m 64 "



//--------------------- .note.nv.cuinfo           --------------------------
	.section	.note.nv.cuinfo,"",@"SHT_NOTE"
	.sectionflags	@"SHF_NOTE_NV_CUINFO"
        /*0018*/ 	.short	0x0002
        /*001a*/ 	.short	0x0064
        /*001c*/ 	.short	0x0082
	.zero		2


//--------------------- .nv.info                  --------------------------
	.section	.nv.info,"",@"SHT_CUDA_INFO"
	.align	4


	//----- nvinfo : EIATTR_REGCOUNT
	.align		4
        /*0000*/ 	.byte	0x04, 0x2f
        /*0002*/ 	.short	(.L_1 - .L_0)
	.align		4
.L_0:
        /*0004*/ 	.word	index@(_Z21binarize_input_kernelPfiiS_)
        /*0008*/ 	.word	0x00000020


	//----- nvinfo : EIATTR_FRAME_SIZE
	.align		4
.L_1:
        /*000c*/ 	.byte	0x04, 0x11
        /*000e*/ 	.short	(.L_3 - .L_2)
	.align		4
.L_2:
        /*0010*/ 	.word	index@($__internal_0_$__cuda_sm3x_div_rn_noftz_f32_slowpath)
        /*0014*/ 	.word	0x00000000


	//----- nvinfo : EIATTR_FRAME_SIZE
	.align		4
.L_3:
        /*0018*/ 	.byte	0x04, 0x11
        /*001a*/ 	.short	(.L_5 - .L_4)
	.align		4
.L_4:
        /*001c*/ 	.word	index@(_Z21binarize_input_kernelPfiiS_)
        /*0020*/ 	.word	0x00000000


	//----- nvinfo : EIATTR_MIN_STACK_SIZE
	.align		4
.L_5:
        /*0024*/ 	.byte	0x04, 0x12
        /*0026*/ 	.short	(.L_7 - .L_6)
	.align		4
.L_6:
        /*0028*/ 	.word	index@(_Z21binarize_input_kernelPfiiS_)
        /*002c*/ 	.word	0x00000000
.L_7:


//--------------------- .nv.compat                --------------------------
	.section	.nv.compat,"",@"SHT_CUDA_COMPAT_INFO"
	.align	4
        /*0000*/ 	.byte	0x02, 0x09, 0x00, 0x00, 0x02, 0x02, 0x01, 0x00, 0x02, 0x05, 0x05, 0x00, 0x03, 0x07, 0x01, 0x01
        /*0010*/ 	.byte	0x02, 0x03, 0x00, 0x00, 0x02, 0x06, 0x01, 0x00, 0x04, 0x0b, 0x08, 0x00, 0x01, 0x00, 0x00, 0x00
        /*0020*/ 	.byte	0x00, 0x00, 0x00, 0x00


//--------------------- .nv.info._Z21binarize_input_kernelPfiiS_ --------------------------
	.section	.nv.info._Z21binarize_input_kernelPfiiS_,"",@"SHT_CUDA_INFO"
	.sectionflags	@""
	.align	4


	//----- nvinfo : EIATTR_CUDA_API_VERSION
	.align		4
        /*0000*/ 	.byte	0x04, 0x37
        /*0002*/ 	.short	(.L_9 - .L_8)
.L_8:
        /*0004*/ 	.word	0x00000082


	//----- nvinfo : EIATTR_KPARAM_INFO
	.align		4
.L_9:
        /*0008*/ 	.byte	0x04, 0x17
        /*000a*/ 	.short	(.L_11 - .L_10)
.L_10:
        /*000c*/ 	.word	0x00000000
        /*0010*/ 	.short	0x0003
        /*0012*/ 	.short	0x0010
        /*0014*/ 	.byte	0x00, 0xf5, 0x21, 0x00


	//----- nvinfo : EIATTR_KPARAM_INFO
	.align		4
.L_11:
        /*0018*/ 	.byte	0x04, 0x17
        /*001a*/ 	.short	(.L_13 - .L_12)
.L_12:
        /*001c*/ 	.word	0x00000000
        /*0020*/ 	.short	0x0002
        /*0022*/ 	.short	0x000c
        /*0024*/ 	.byte	0x00, 0xf0, 0x11, 0x00


	//----- nvinfo : EIATTR_KPARAM_INFO
	.align		4
.L_13:
        /*0028*/ 	.byte	0x04, 0x17
        /*002a*/ 	.short	(.L_15 - .L_14)
.L_14:
        /*002c*/ 	.word	0x00000000
        /*0030*/ 	.short	0x0001
        /*0032*/ 	.short	0x0008
        /*0034*/ 	.byte	0x00, 0xf0, 0x11, 0x00


	//----- nvinfo : EIATTR_KPARAM_INFO
	.align		4
.L_15:
        /*0038*/ 	.byte	0x04, 0x17
        /*003a*/ 	.short	(.L_17 - .L_16)
.L_16:
        /*003c*/ 	.word	0x00000000
        /*0040*/ 	.short	0x0000
        /*0042*/ 	.short	0x0000
        /*0044*/ 	.byte	0x00, 0xf5, 0x21, 0x00


	//----- nvinfo : EIATTR_SPARSE_MMA_MASK
	.align		4
.L_17:
        /*0048*/ 	.byte	0x03, 0x50
        /*004a*/ 	.short	0x0000


	//----- nvinfo : EIATTR_MAXREG_COUNT
	.align		4
        /*004c*/ 	.byte	0x03, 0x1b
        /*004e*/ 	.short	0x00ff


	//----- nvinfo : EIATTR_MERCURY_ISA_VERSION
	.align		4
        /*0050*/ 	.byte	0x03, 0x5f
        /*0052*/ 	.short	0x0101


	//----- nvinfo : EIATTR_VRC_CTA_INIT_COUNT
	.align		4
        /*0054*/ 	.byte	0x02, 0x4a
	.zero		1
	.zero		1


	//----- nvinfo : EIATTR_EXIT_INSTR_OFFSETS
	.align		4
        /*0058*/ 	.byte	0x04, 0x1c
        /*005a*/ 	.short	(.L_19 - .L_18)


	//   ....[0]....
.L_18:
        /*005c*/ 	.word	0x000000b0


	//   ....[1]....
        /*0060*/ 	.word	0x000009d0


	//   ....[2]....
        /*0064*/ 	.word	0x000010e0


	//   ....[3]....
        /*0068*/ 	.word	0x00001480


	//   ....[4]....
        /*006c*/ 	.word	0x000016a0


	//   ....[5]....
        /*0070*/ 	.word	0x000017b0


	//----- nvinfo : EIATTR_CRS_STACK_SIZE
	.align		4
.L_19:
        /*0074*/ 	.byte	0x04, 0x1e
        /*0076*/ 	.short	(.L_21 - .L_20)
.L_20:
        /*0078*/ 	.word	0x00000000


	//----- nvinfo : EIATTR_CBANK_PARAM_SIZE
	.align		4
.L_21:
        /*007c*/ 	.byte	0x03, 0x19
        /*007e*/ 	.short	0x0018


	//----- nvinfo : EIATTR_PARAM_CBANK
	.align		4
        /*0080*/ 	.byte	0x04, 0x0a
        /*0082*/ 	.short	(.L_23 - .L_22)
	.align		4
.L_22:
        /*0084*/ 	.word	index@(.nv.constant0._Z21binarize_input_kernelPfiiS_)
        /*0088*/ 	.short	0x0380
        /*008a*/ 	.short	0x0018


	//----- nvinfo : EIATTR_SW_WAR
	.align		4
.L_23:
        /*008c*/ 	.byte	0x04, 0x36
        /*008e*/ 	.short	(.L_25 - .L_24)
.L_24:
        /*0090*/ 	.word	0x00000008
.L_25:


//--------------------- .nv.callgraph             --------------------------
	.section	.nv.callgraph,"",@"SHT_CUDA_CALLGRAPH"
	.align	4
	.sectionentsize	8
	.align		4
        /*0000*/ 	.word	0x00000000
	.align		4
        /*0004*/ 	.word	0xffffffff
	.align		4
        /*0008*/ 	.word	0x00000000
	.align		4
        /*000c*/ 	.word	0xfffffffe
	.align		4
        /*0010*/ 	.word	0x00000000
	.align		4
        /*0014*/ 	.word	0xfffffffd
	.align		4
        /*0018*/ 	.word	0x00000000
	.align		4
        /*001c*/ 	.word	0xfffffffc


//--------------------- .text._Z21binarize_input_kernelPfiiS_ --------------------------
	.section	.text._Z21binarize_input_kernelPfiiS_,"ax",@progbits
	.align	128
        .global         _Z21binarize_input_kernelPfiiS_
        .type           _Z21binarize_input_kernelPfiiS_,@function
        .size           _Z21binarize_input_kernelPfiiS_,(.L_x_25 - _Z21binarize_input_kernelPfiiS_)
        .other          _Z21binarize_input_kernelPfiiS_,@"STO_CUDA_ENTRY STV_DEFAULT"
_Z21binarize_input_kernelPfiiS_:
.text._Z21binarize_input_kernelPfiiS_:
[----:B------:R-:W-:Y:S08]  /*0000*/  LDC R1, c[0x0][0x37c] ;  /* 0x0000df00ff017b82 */ /* 0x000ff00000000800 */
[----:B------:R-:W-:Y:S01]  /*0010*/  S2UR UR4, SR_CTAID.X ;  /* 0x00000000000479c3 */ /* 0x000fe20000002500 */
[----:B------:R-:W0:Y:S01]  /*0020*/  S2R R0, SR_TID.X ;  /* 0x0000000000007919 */ /* 0x000e220000002100 */
[----:B------:R-:W1:Y:S01]  /*0030*/  LDCU UR6, c[0x0][0x370] ;  /* 0x00006e00ff0677ac */ /* 0x000e620008000800 */
[----:B------:R-:W2:Y:S05]  /*0040*/  LDCU UR7, c[0x0][0x360] ;  /* 0x00006c00ff0777ac */ /* 0x000eaa0008000800 */
[----:B------:R-:W1:Y:S08]  /*0050*/  S2UR UR5, SR_CTAID.Y ;  /* 0x00000000000579c3 */ /* 0x000e700000002600 */
[----:B------:R-:W3:Y:S01]  /*0060*/  LDC R3, c[0x0][0x38c] ;  /* 0x0000e300ff037b82 */ /* 0x000ee20000000800 */
[----:B-1----:R-:W-:-:S04]  /*0070*/  UIMAD UR4, UR5, UR6, UR4 ;  /* 0x00000006050472a4 */ /* 0x002fc8000f8e0204 */
[----:B--2---:R-:W-:-:S06]  /*0080*/  UIMAD UR5, UR4, UR7, URZ ;  /* 0x00000007040572a4 */ /* 0x004fcc000f8e02ff */
[----:B0-----:R-:W-:-:S04]  /*0090*/  IADD3 R2, PT, PT, R0, UR5, RZ ;  /* 0x0000000500027c10 */ /* 0x001fc8000fffe0ff */
[----:B---3--:R-:W-:-:S13]  /*00a0*/  ISETP.GE.AND P0, PT, R2, R3, PT ;  /* 0x000000030200720c */ /* 0x008fda0003f06270 */
[----:B------:R-:W-:Y:S05]  /*00b0*/  @P0 EXIT ;  /* 0x000000000000094d */ /* 0x000fea0003800000 */
[----:B------:R-:W0:Y:S01]  /*00c0*/  LDC R4, c[0x0][0x388] ;  /* 0x0000e200ff047b82 */ /* 0x000e220000000800 */
[----:B------:R-:W1:Y:S01]  /*00d0*/  LDCU.64 UR8, c[0x0][0x358] ;  /* 0x00006b00ff0877ac */ /* 0x000e620008000a00 */
[----:B------:R-:W-:Y:S01]  /*00e0*/  HFMA2 R8, -RZ, RZ, 0, 0 ;  /* 0x00000000ff087431 */ /* 0x000fe200000001ff */
[----:B0-----:R-:W-:-:S13]  /*00f0*/  ISETP.GE.AND P2, PT, R4, 0x1, PT ;  /* 0x000000010400780c */ /* 0x001fda0003f46270 */
[----:B-1----:R-:W-:Y:S05]  /*0100*/  @!P2 BRA `(.L_x_0) ;  /* 0x0000000400fca947 */ /* 0x002fea0003800000 */
[C---:B------:R-:W-:Y:S01]  /*0110*/  ISETP.GE.U32.AND P0, PT, R4.reuse, 0x10, PT ;  /* 0x000000100400780c */ /* 0x040fe20003f06070 */
[----:B------:R-:W-:Y:S01]  /*0120*/  IMAD.MOV.U32 R8, RZ, RZ, RZ ;  /* 0x000000ffff087224 */ /* 0x000fe200078e00ff */
[----:B------:R-:W-:Y:S02]  /*0130*/  LOP3.LUT R6, R4, 0xf, RZ, 0xc0, !PT ;  /* 0x0000000f04067812 */ /* 0x000fe400078ec0ff */
[----:B------:R-:W-:Y:S02]  /*0140*/  MOV R7, RZ ;  /* 0x000000ff00077202 */ /* 0x000fe40000000f00 */
[----:B------:R-:W-:-:S07]  /*0150*/  ISETP.NE.AND P1, PT, R6, RZ, PT ;  /* 0x000000ff0600720c */ /* 0x000fce0003f25270 */
[----:B------:R-:W-:Y:S06]  /*0160*/  @!P0 BRA `(.L_x_1) ;  /* 0x0000000000e48947 */ /* 0x000fec0003800000 */
[----:B------:R-:W-:Y:S02]  /*0170*/  LOP3.LUT R7, R4, 0x7ffffff0, RZ, 0xc0, !PT ;  /* 0x7ffffff004077812 */ /* 0x000fe400078ec0ff */
[----:B------:R-:W-:Y:S02]  /*0180*/  MOV R8, RZ ;  /* 0x000000ff00087202 */ /* 0x000fe40000000f00 */
[----:B------:R-:W-:Y:S01]  /*0190*/  MOV R10, R2 ;  /* 0x00000002000a7202 */ /* 0x000fe20000000f00 */
[----:B------:R-:W-:-:S07]  /*01a0*/  IMAD.MOV R9, RZ, RZ, -R7 ;  /* 0x000000ffff097224 */ /* 0x000fce00078e0a07 */
.L_x_2:
[----:B------:R-:W0:Y:S02]  /*01b0*/  LDC.64 R24, c[0x0][0x380] ;  /* 0x0000e000ff187b82 */ /* 0x000e240000000a00 */
[----:B0-----:R-:W-:-:S05]  /*01c0*/  IMAD.WIDE R24, R10, 0x4, R24 ;  /* 0x000000040a187825 */ /* 0x001fca00078e0218 */
[----:B------:R-:W2:Y:S01]  /*01d0*/  LDG.E R5, desc[UR8][R24.64] ;  /* 0x0000000818057981 */ /* 0x000ea2000c1e1900 */
[----:B------:R-:W-:-:S05]  /*01e0*/  IMAD.WIDE R14, R3, 0x4, R24 ;  /* 0x00000004030e7825 */ /* 0x000fca00078e0218 */
[----:B------:R0:W3:Y:S01]  /*01f0*/  LDG.E R11, desc[UR8][R14.64] ;  /* 0x000000080e0b7981 */ /* 0x0000e2000c1e1900 */
[----:B------:R-:W-:-:S04]  /*0200*/  IMAD.WIDE R18, R3, 0x4, R14 ;  /* 0x0000000403127825 */ /* 0x000fc800078e020e */
[C---:B------:R-:W-:Y:S02]  /*0210*/  IMAD.WIDE R16, R3.reuse, 0x4, R18 ;  /* 0x0000000403107825 */ /* 0x040fe400078e0212 */
[----:B------:R-:W4:Y:S02]  /*0220*/  LDG.E R18, desc[UR8][R18.64] ;  /* 0x0000000812127981 */ /* 0x000f24000c1e1900 */
[C---:B------:R-:W-:Y:S02]  /*0230*/  IMAD.WIDE R12, R3.reuse, 0x4, R16 ;  /* 0x00000004030c7825 */ /* 0x040fe400078e0210 */
[----:B------:R1:W5:Y:S04]  /*0240*/  LDG.E R29, desc[UR8][R16.64] ;  /* 0x00000008101d7981 */ /* 0x000368000c1e1900 */
[----:B------:R1:W5:Y:S01]  /*0250*/  LDG.E R28, desc[UR8][R12.64] ;  /* 0x000000080c1c7981 */ /* 0x000362000c1e1900 */
[----:B------:R-:W-:-:S04]  /*0260*/  IMAD.WIDE R26, R3, 0x4, R12 ;  /* 0x00000004031a7825 */ /* 0x000fc800078e020c */
[C---:B------:R-:W-:Y:S02]  /*0270*/  IMAD.WIDE R22, R3.reuse, 0x4, R26 ;  /* 0x0000000403167825 */ /* 0x040fe400078e021a */
[----:B------:R-:W5:Y:S02]  /*0280*/  LDG.E R27, desc[UR8][R26.64] ;  /* 0x000000081a1b7981 */ /* 0x000f64000c1e1900 */
[----:B------:R-:W-:-:S05]  /*0290*/  IMAD.WIDE R20, R3, 0x4, R22 ;  /* 0x0000000403147825 */ /* 0x000fca00078e0216 */
[----:B------:R-:W5:Y:S01]  /*02a0*/  LDG.E R25, desc[UR8][R20.64] ;  /* 0x0000000814197981 */ /* 0x000f62000c1e1900 */
[----:B0-----:R-:W-:-:S03]  /*02b0*/  IMAD.WIDE R14, R3, 0x4, R20 ;  /* 0x00000004030e7825 */ /* 0x001fc600078e0214 */
[----:B------:R-:W5:Y:S01]  /*02c0*/  LDG.E R26, desc[UR8][R22.64] ;  /* 0x00000008161a7981 */ /* 0x000f62000c1e1900 */
[----:B-1----:R-:W-:-:S03]  /*02d0*/  IMAD.WIDE R16, R3, 0x4, R14 ;  /* 0x0000000403107825 */ /* 0x002fc600078e020e */
[----:B------:R0:W5:Y:S04]  /*02e0*/  LDG.E R24, desc[UR8][R14.64] ;  /* 0x000000080e187981 */ /* 0x000168000c1e1900 */
[----:B------:R1:W5:Y:S01]  /*02f0*/  LDG.E R19, desc[UR8][R16.64] ;  /* 0x0000000810137981 */ /* 0x000362000c1e1900 */
[----:B------:R-:W-:-:S04]  /*0300*/  IMAD.WIDE R12, R3, 0x4, R16 ;  /* 0x00000004030c7825 */ /* 0x000fc800078e0210 */
[C---:B0-----:R-:W-:Y:S02]  /*0310*/  IMAD.WIDE R14, R3.reuse, 0x4, R12 ;  /* 0x00000004030e7825 */ /* 0x041fe400078e020c */
[----:B------:R-:W5:Y:S02]  /*0320*/  LDG.E R12, desc[UR8][R12.64] ;  /* 0x000000080c0c7981 */ /* 0x000f64000c1e1900 */
[C---:B-1----:R-:W-:Y:S02]  /*0330*/  IMAD.WIDE R16, R3.reuse, 0x4, R14 ;  /* 0x0000000403107825 */ /* 0x042fe400078e020e */
[----:B------:R-:W5:Y:S02]  /*0340*/  LDG.E R14, desc[UR8][R14.64] ;  /* 0x000000080e0e7981 */ /* 0x000f64000c1e1900 */
[C---:B------:R-:W-:Y:S02]  /*0350*/  IMAD.WIDE R20, R3.reuse, 0x4, R16 ;  /* 0x0000000403147825 */ /* 0x040fe400078e0210 */
[----:B------:R-:W5:Y:S02]  /*0360*/  LDG.E R16, desc[UR8][R16.64] ;  /* 0x0000000810107981 */ /* 0x000f64000c1e1900 */
[----:B------:R-:W-:-:S02]  /*0370*/  IMAD.WIDE R22, R3, 0x4, R20 ;  /* 0x0000000403167825 */ /* 0x000fc400078e0214 */
[----:B------:R-:W5:Y:S04]  /*0380*/  LDG.E R20, desc[UR8][R20.64] ;  /* 0x0000000814147981 */ /* 0x000f68000c1e1900 */
[----:B------:R0:W5:Y:S02]  /*0390*/  LDG.E R13, desc[UR8][R22.64] ;  /* 0x00000008160d7981 */ /* 0x000164000c1e1900 */
[----:B0-----:R-:W-:-:S06]  /*03a0*/  IMAD.WIDE R22, R3, 0x4, R22 ;  /* 0x0000000403167825 */ /* 0x001fcc00078e0216 */
[----:B------:R-:W5:Y:S01]  /*03b0*/  LDG.E R22, desc[UR8][R22.64] ;  /* 0x0000000816167981 */ /* 0x000f62000c1e1900 */
[----:B------:R-:W-:-:S04]  /*03c0*/  IADD3 R9, PT, PT, R9, 0x10, RZ ;  /* 0x0000001009097810 */ /* 0x000fc80007ffe0ff */
[----:B------:R-:W-:Y:S02]  /*03d0*/  ISETP.NE.AND P0, PT, R9, RZ, PT ;  /* 0x000000ff0900720c */ /* 0x000fe40003f05270 */
[----:B------:R-:W-:Y:S01]  /*03e0*/  LEA R10, R3, R10, 0x4 ;  /* 0x0000000a030a7211 */ /* 0x000fe200078e20ff */
[----:B--2---:R-:W-:-:S04]  /*03f0*/  FADD R8, |R5|, R8 ;  /* 0x0000000805087221 */ /* 0x004fc80000000200 */
[----:B---3--:R-:W-:-:S04]  /*0400*/  FADD R11, R8, |R11| ;  /* 0x4000000b080b7221 */ /* 0x008fc80000000000 */
[----:B----4-:R-:W-:-:S04]  /*0410*/  FADD R18, R11, |R18| ;  /* 0x400000120b127221 */ /* 0x010fc80000000000 */
[----:B-----5:R-:W-:-:S04]  /*0420*/  FADD R29, R18, |R29| ;  /* 0x4000001d121d7221 */ /* 0x020fc80000000000 */
[----:B------:R-:W-:-:S04]  /*0430*/  FADD R28, R29, |R28| ;  /* 0x4000001c1d1c7221 */ /* 0x000fc80000000000 */
        /* <DEDUP_REMOVED lines=10> */
[----:B------:R-:W-:Y:S01]  /*04e0*/  FADD R8, R13, |R22| ;  /* 0x400000160d087221 */ /* 0x000fe20000000000 */
[----:B------:R-:W-:Y:S06]  /*04f0*/  @P0 BRA `(.L_x_2) ;  /* 0xfffffffc002c0947 */ /* 0x000fec000383ffff */
.L_x_1:
[----:B------:R-:W-:Y:S05]  /*0500*/  @!P1 BRA `(.L_x_0) ;  /* 0x0000000000fc9947 */ /* 0x000fea0003800000 */
[----:B------:R-:W-:Y:S02]  /*0510*/  ISETP.GE.U32.AND P0, PT, R6, 0x8, PT ;  /* 0x000000080600780c */ /* 0x000fe40003f06070 */
[----:B------:R-:W-:-:S04]  /*0520*/  LOP3.LUT R9, R4, 0x7, RZ, 0xc0, !PT ;  /* 0x0000000704097812 */ /* 0x000fc800078ec0ff */
[----:B------:R-:W-:-:S07]  /*0530*/  ISETP.NE.AND P1, PT, R9, RZ, PT ;  /* 0x000000ff0900720c */ /* 0x000fce0003f25270 */
[----:B------:R-:W-:Y:S06]  /*0540*/  @!P0 BRA `(.L_x_3) ;  /* 0x00000000006c8947 */ /* 0x000fec0003800000 */
[----:B------:R-:W0:Y:S01]  /*0550*/  LDC.64 R20, c[0x0][0x380] ;  /* 0x0000e000ff147b82 */ /* 0x000e220000000a00 */
[----:B------:R-:W-:-:S04]  /*0560*/  IMAD R5, R7, R3, R2 ;  /* 0x0000000307057224 */ /* 0x000fc800078e0202 */
[----:B0-----:R-:W-:-:S04]  /*0570*/  IMAD.WIDE R20, R5, 0x4, R20 ;  /* 0x0000000405147825 */ /* 0x001fc800078e0214 */
[C---:B------:R-:W-:Y:S02]  /*0580*/  IMAD.WIDE R22, R3.reuse, 0x4, R20 ;  /* 0x0000000403167825 */ /* 0x040fe400078e0214 */
[----:B------:R-:W2:Y:S02]  /*0590*/  LDG.E R21, desc[UR8][R20.64] ;  /* 0x0000000814157981 */ /* 0x000ea4000c1e1900 */
[C---:B------:R-:W-:Y:S02]  /*05a0*/  IMAD.WIDE R24, R3.reuse, 0x4, R22 ;  /* 0x0000000403187825 */ /* 0x040fe400078e0216 */
[----:B------:R-:W3:Y:S02]  /*05b0*/  LDG.E R22, desc[UR8][R22.64] ;  /* 0x0000000816167981 */ /* 0x000ee4000c1e1900 */
[C---:B------:R-:W-:Y:S02]  /*05c0*/  IMAD.WIDE R10, R3.reuse, 0x4, R24 ;  /* 0x00000004030a7825 */ /* 0x040fe400078e0218 */
[----:B------:R-:W4:Y:S02]  /*05d0*/  LDG.E R24, desc[UR8][R24.64] ;  /* 0x0000000818187981 */ /* 0x000f24000c1e1900 */
[----:B------:R-:W-:-:S02]  /*05e0*/  IMAD.WIDE R14, R3, 0x4, R10 ;  /* 0x00000004030e7825 */ /* 0x000fc400078e020a */
[----:B------:R-:W5:Y:S02]  /*05f0*/  LDG.E R10, desc[UR8][R10.64] ;  /* 0x000000080a0a7981 */ /* 0x000f64000c1e1900 */
[C---:B------:R-:W-:Y:S02]  /*0600*/  IMAD.WIDE R12, R3.reuse, 0x4, R14 ;  /* 0x00000004030c7825 */ /* 0x040fe400078e020e */
[----:B------:R-:W5:Y:S02]  /*0610*/  LDG.E R14, desc[UR8][R14.64] ;  /* 0x000000080e0e7981 */ /* 0x000f64000c1e1900 */
[C---:B------:R-:W-:Y:S02]  /*0620*/  IMAD.WIDE R16, R3.reuse, 0x4, R12 ;  /* 0x0000000403107825 */ /* 0x040fe400078e020c */
[----:B------:R-:W5:Y:S02]  /*0630*/  LDG.E R12, desc[UR8][R12.64] ;  /* 0x000000080c0c7981 */ /* 0x000f64000c1e1900 */
[----:B------:R-:W-:-:S02]  /*0640*/  IMAD.WIDE R18, R3, 0x4, R16 ;  /* 0x0000000403127825 */ /* 0x000fc400078e0210 */
[----:B------:R-:W5:Y:S04]  /*0650*/  LDG.E R16, desc[UR8][R16.64] ;  /* 0x0000000810107981 */ /* 0x000f68000c1e1900 */
[----:B------:R-:W5:Y:S01]  /*0660*/  LDG.E R18, desc[UR8][R18.64] ;  /* 0x0000000812127981 */ /* 0x000f62000c1e1900 */
[----:B------:R-:W-:Y:S02]  /*0670*/  VIADD R7, R7, 0x8 ;  /* 0x0000000807077836 */ /* 0x000fe40000000000 */
[----:B--2---:R-:W-:-:S04]  /*0680*/  FADD R21, R8, |R21| ;  /* 0x4000001508157221 */ /* 0x004fc80000000000 */
[----:B---3--:R-:W-:-:S04]  /*0690*/  FADD R21, R21, |R22| ;  /* 0x4000001615157221 */ /* 0x008fc80000000000 */
[----:B----4-:R-:W-:-:S04]  /*06a0*/  FADD R21, R21, |R24| ;  /* 0x4000001815157221 */ /* 0x010fc80000000000 */
[----:B-----5:R-:W-:-:S04]  /*06b0*/  FADD R21, R21, |R10| ;  /* 0x4000000a15157221 */ /* 0x020fc80000000000 */
[----:B------:R-:W-:-:S04]  /*06c0*/  FADD R21, R21, |R14| ;  /* 0x4000000e15157221 */ /* 0x000fc80000000000 */
[----:B------:R-:W-:-:S04]  /*06d0*/  FADD R21, R21, |R12| ;  /* 0x4000000c15157221 */ /* 0x000fc80000000000 */
[----:B------:R-:W-:-:S04]  /*06e0*/  FADD R21, R21, |R16| ;  /* 0x4000001015157221 */ /* 0x000fc80000000000 */
[----:B------:R-:W-:-:S07]  /*06f0*/  FADD R8, R21, |R18| ;  /* 0x4000001215087221 */ /* 0x000fce0000000000 */
.L_x_3:
        /* <DEDUP_REMOVED lines=12> */
[----:B------:R-:W-:Y:S02]  /*07c0*/  IMAD.WIDE R16, R3, 0x4, R14 ;  /* 0x0000000403107825 */ /* 0x000fe400078e020e */
[----:B------:R-:W4:Y:S04]  /*07d0*/  LDG.E R15, desc[UR8][R14.64] ;  /* 0x000000080e0f7981 */ /* 0x000f28000c1e1900 */
[----:B------:R-:W5:Y:S01]  /*07e0*/  LDG.E R17, desc[UR8][R16.64] ;  /* 0x0000000810117981 */ /* 0x000f62000c1e1900 */
[----:B------:R-:W-:Y:S01]  /*07f0*/  IADD3 R7, PT, PT, R7, 0x4, RZ ;  /* 0x0000000407077810 */ /* 0x000fe20007ffe0ff */
[----:B--2---:R-:W-:-:S04]  /*0800*/  FADD R8, R8, |R11| ;  /* 0x4000000b08087221 */ /* 0x004fc80000000000 */
[----:B---3--:R-:W-:-:S04]  /*0810*/  FADD R8, R8, |R13| ;  /* 0x4000000d08087221 */ /* 0x008fc80000000000 */
[----:B----4-:R-:W-:-:S04]  /*0820*/  FADD R8, R8, |R15| ;  /* 0x4000000f08087221 */ /* 0x010fc80000000000 */
[----:B-----5:R-:W-:-:S07]  /*0830*/  FADD R8, R8, |R17| ;  /* 0x4000001108087221 */ /* 0x020fce0000000000 */
.L_x_4:
[----:B------:R-:W-:Y:S05]  /*0840*/  @!P1 BRA `(.L_x_0) ;  /* 0x00000000002c9947 */ /* 0x000fea0003800000 */
[----:B------:R-:W0:Y:S01]  /*0850*/  LDC.64 R10, c[0x0][0x380] ;  /* 0x0000e000ff0a7b82 */ /* 0x000e220000000a00 */
[----:B------:R-:W-:Y:S01]  /*0860*/  IMAD R7, R7, R3, R0 ;  /* 0x0000000307077224 */ /* 0x000fe200078e0200 */
[----:B------:R-:W-:-:S03]  /*0870*/  IADD3 R9, PT, PT, -R5, RZ, RZ ;  /* 0x000000ff05097210 */ /* 0x000fc60007ffe1ff */
[----:B------:R-:W-:-:S07]  /*0880*/  VIADD R5, R7, UR5 ;  /* 0x0000000507057c36 */ /* 0x000fce0008000000 */
.L_x_5:
[----:B0-----:R-:W-:-:S06]  /*0890*/  IMAD.WIDE R6, R5, 0x4, R10 ;  /* 0x0000000405067825 */ /* 0x001fcc00078e020a */
[----:B------:R-:W2:Y:S01]  /*08a0*/  LDG.E R7, desc[UR8][R6.64] ;  /* 0x0000000806077981 */ /* 0x000ea2000c1e1900 */
[----:B------:R-:W-:Y:S02]  /*08b0*/  IADD3 R9, PT, PT, R9, 0x1, RZ ;  /* 0x0000000109097810 */ /* 0x000fe40007ffe0ff */
[----:B------:R-:W-:Y:S02]  /*08c0*/  IADD3 R5, PT, PT, R5, R3, RZ ;  /* 0x0000000305057210 */ /* 0x000fe40007ffe0ff */
[----:B------:R-:W-:Y:S01]  /*08d0*/  ISETP.NE.AND P0, PT, R9, RZ, PT ;  /* 0x000000ff0900720c */ /* 0x000fe20003f05270 */
[----:B--2---:R-:W-:-:S12]  /*08e0*/  FADD R8, |R7|, R8 ;  /* 0x0000000807087221 */ /* 0x004fd80000000200 */
[----:B------:R-:W-:Y:S05]  /*08f0*/  @P0 BRA `(.L_x_5) ;  /* 0xfffffffc00e40947 */ /* 0x000fea000383ffff */
.L_x_0:
[----:B------:R-:W-:Y:S01]  /*0900*/  I2FP.F32.S32 R5, R4 ;  /* 0x0000000400057245 */ /* 0x000fe20000201400 */
[----:B------:R-:W-:Y:S03]  /*0910*/  BSSY.RECONVERGENT B0, `(.L_x_6) ;  /* 0x000000b000007945 */ /* 0x000fe60003800200 */
[----:B------:R-:W0:Y:S08]  /*0920*/  MUFU.RCP R4, R5 ;  /* 0x0000000500047308 */ /* 0x000e300000001000 */
[----:B------:R-:W1:Y:S01]  /*0930*/  FCHK P0, R8, R5 ;  /* 0x0000000508007302 */ /* 0x000e620000000000 */
[----:B0-----:R-:W-:-:S04]  /*0940*/  FFMA R3, -R5, R4, 1 ;  /* 0x3f80000005037423 */ /* 0x001fc80000000104 */
[----:B------:R-:W-:-:S04]  /*0950*/  FFMA R3, R4, R3, R4 ;  /* 0x0000000304037223 */ /* 0x000fc80000000004 */
[----:B------:R-:W-:-:S04]  /*0960*/  FFMA R4, R3, R8, RZ ;  /* 0x0000000803047223 */ /* 0x000fc800000000ff */
[----:B------:R-:W-:-:S04]  /*0970*/  FFMA R7, -R5, R4, R8 ;  /* 0x0000000405077223 */ /* 0x000fc80000000108 */
[----:B------:R-:W-:Y:S01]  /*0980*/  FFMA R3, R3, R7, R4 ;  /* 0x0000000703037223 */ /* 0x000fe20000000004 */
[----:B-1----:R-:W-:Y:S06]  /*0990*/  @!P0 BRA `(.L_x_7) ;  /* 0x0000000000088947 */ /* 0x002fec0003800000 */
[----:B------:R-:W-:-:S07]  /*09a0*/  MOV R4, 0x9c0 ;  /* 0x000009c000047802 */ /* 0x000fce0000000f00 */
[----:B------:R-:W-:Y:S05]  /*09b0*/  CALL.REL.NOINC `($__internal_0_$__cuda_sm3x_div_rn_noftz_f32_slowpath) ;  /* 0x0000000c00807944 */ /* 0x000fea0003c00000 */
.L_x_7:
[----:B------:R-:W-:Y:S05]  /*09c0*/  BSYNC.RECONVERGENT B0 ;  /* 0x0000000000007941 */ /* 0x000fea0003800200 */
.L_x_6:
[----:B------:R-:W-:Y:S05]  /*09d0*/  @!P2 EXIT ;  /* 0x000000000000a94d */ /* 0x000fea0003800000 */
[----:B------:R-:W0:Y:S01]  /*09e0*/  LDCU UR6, c[0x0][0x388] ;  /* 0x00007100ff0677ac */ /* 0x000e220008000800 */
[----:B------:R-:W-:Y:S01]  /*09f0*/  UMOV UR4, URZ ;  /* 0x000000ff00047c82 */ /* 0x000fe20008000000 */
[----:B0-----:R-:W-:Y:S02]  /*0a00*/  UISETP.GE.U32.AND UP0, UPT, UR6, 0x10, UPT ;  /* 0x000000100600788c */ /* 0x001fe4000bf06070 */
[----:B------:R-:W-:-:S06]  /*0a10*/  ULOP3.LUT UR10, UR6, 0xf, URZ, 0xc0, !UPT ;  /* 0x0000000f060a7892 */ /* 0x000fcc000f8ec0ff */
[----:B------:R-:W-:Y:S01]  /*0a20*/  ISETP.NE.AND P0, PT, RZ, UR10, PT ;  /* 0x0000000aff007c0c */ /* 0x000fe2000bf05270 */
[----:B------:R-:W-:-:S12]  /*0a30*/  BRA.U !UP0, `(.L_x_8) ;  /* 0x0000000508a87547 */ /* 0x000fd8000b800000 */
[----:B------:R-:W0:Y:S01]  /*0a40*/  LDC R8, c[0x0][0x38c] ;  /* 0x0000e300ff087b82 */ /* 0x000e220000000800 */
[----:B------:R-:W-:Y:S01]  /*0a50*/  ULOP3.LUT UR4, UR6, 0x7ffffff0, URZ, 0xc0, !UPT ;  /* 0x7ffffff006047892 */ /* 0x000fe2000f8ec0ff */
[----:B------:R-:W-:-:S03]  /*0a60*/  MOV R9, R2 ;  /* 0x0000000200097202 */ /* 0x000fc60000000f00 */
[----:B------:R-:W-:-:S03]  /*0a70*/  UIADD3 UR7, UPT, UPT, -UR4, URZ, URZ ;  /* 0x000000ff04077290 */ /* 0x000fc6000fffe1ff */
[----:B------:R-:W1:Y:S08]  /*0a80*/  LDC.64 R4, c[0x0][0x380] ;  /* 0x0000e000ff047b82 */ /* 0x000e700000000a00 */
[----:B------:R-:W2:Y:S02]  /*0a90*/  LDC.64 R6, c[0x0][0x390] ;  /* 0x0000e400ff067b82 */ /* 0x000ea40000000a00 */
.L_x_9:
[----:B-1----:R-:W-:-:S05]  /*0aa0*/  IMAD.WIDE R10, R9, 0x4, R4 ;  /* 0x00000004090a7825 */ /* 0x002fca00078e0204 */
[----:B---3--:R-:W3:Y:S01]  /*0ab0*/  LDG.E R12, desc[UR8][R10.64] ;  /* 0x000000080a0c7981 */ /* 0x008ee2000c1e1900 */
[----:B0-----:R-:W-:Y:S01]  /*0ac0*/  IMAD.WIDE R14, R8, 0x4, R10 ;  /* 0x00000004080e7825 */ /* 0x001fe200078e020a */
[----:B---3--:R-:W-:-:S03]  /*0ad0*/  FSETP.GT.AND P1, PT, R12, RZ, PT ;  /* 0x000000ff0c00720b */ /* 0x008fc60003f24000 */
[----:B--2---:R-:W-:Y:S01]  /*0ae0*/  IMAD.WIDE R12, R9, 0x4, R6 ;  /* 0x00000004090c7825 */ /* 0x004fe200078e0206 */
[----:B------:R-:W-:-:S05]  /*0af0*/  FSEL R21, R3, -R3, P1 ;  /* 0x8000000303157208 */ /* 0x000fca0000800000 */
[----:B------:R0:W-:Y:S04]  /*0b00*/  STG.E desc[UR8][R12.64], R21 ;  /* 0x000000150c007986 */ /* 0x0001e8000c101908 */
[----:B------:R-:W2:Y:S01]  /*0b10*/  LDG.E R16, desc[UR8][R14.64] ;  /* 0x000000080e107981 */ /* 0x000ea2000c1e1900 */
[----:B------:R-:W-:Y:S01]  /*0b20*/  IMAD.WIDE R18, R8, 0x4, R14 ;  /* 0x0000000408127825 */ /* 0x000fe200078e020e */
[----:B--2---:R-:W-:-:S03]  /*0b30*/  FSETP.GT.AND P1, PT, R16, RZ, PT ;  /* 0x000000ff1000720b */ /* 0x004fc60003f24000 */
[----:B------:R-:W-:Y:S01]  /*0b40*/  IMAD.WIDE R16, R8, 0x4, R12 ;  /* 0x0000000408107825 */ /* 0x000fe200078e020c */
[----:B------:R-:W-:-:S05]  /*0b50*/  FSEL R23, R3, -R3, P1 ;  /* 0x8000000303177208 */ /* 0x000fca0000800000 */
[----:B------:R1:W-:Y:S04]  /*0b60*/  STG.E desc[UR8][R16.64], R23 ;  /* 0x0000001710007986 */ /* 0x0003e8000c101908 */
[----:B------:R-:W2:Y:S01]  /*0b70*/  LDG.E R10, desc[UR8][R18.64] ;  /* 0x00000008120a7981 */ /* 0x000ea2000c1e1900 */
[----:B0-----:R-:W-:Y:S01]  /*0b80*/  IMAD.WIDE R12, R8, 0x4, R18 ;  /* 0x00000004080c7825 */ /* 0x001fe200078e0212 */
[----:B--2---:R-:W-:-:S03]  /*0b90*/  FSETP.GT.AND P1, PT, R10, RZ, PT ;  /* 0x000000ff0a00720b */ /* 0x004fc60003f24000 */
[----:B------:R-:W-:Y:S01]  /*0ba0*/  IMAD.WIDE R10, R8, 0x4, R16 ;  /* 0x00000004080a7825 */ /* 0x000fe200078e0210 */
[----:B------:R-:W-:-:S05]  /*0bb0*/  FSEL R25, R3, -R3, P1 ;  /* 0x8000000303197208 */ /* 0x000fca0000800000 */
[----:B------:R0:W-:Y:S04]  /*0bc0*/  STG.E desc[UR8][R10.64], R25 ;  /* 0x000000190a007986 */ /* 0x0001e8000c101908 */
[----:B------:R-:W2:Y:S01]  /*0bd0*/  LDG.E R14, desc[UR8][R12.64] ;  /* 0x000000080c0e7981 */ /* 0x000ea2000c1e1900 */
[----:B-1----:R-:W-:Y:S01]  /*0be0*/  IMAD.WIDE R16, R8, 0x4, R12 ;  /* 0x0000000408107825 */ /* 0x002fe200078e020c */
        /* <DEDUP_REMOVED lines=71> */
[----:B------:R-:W-:Y:S01]  /*1060*/  IMAD.WIDE R12, R8, 0x4, R18 ;  /* 0x00000004080c7825 */ /* 0x000fe200078e0212 */
[----:B------:R-:W-:-:S03]  /*1070*/  UIADD3 UR7, UPT, UPT, UR7, 0x10, URZ ;  /* 0x0000001007077890 */ /* 0x000fc6000fffe0ff */
[----:B------:R-:W-:Y:S01]  /*1080*/  IMAD R9, R8, 0x10, R9 ;  /* 0x0000001008097824 */ /* 0x000fe200078e0209 */
[----:B------:R-:W-:Y:S01]  /*1090*/  UISETP.NE.AND UP0, UPT, UR7, URZ, UPT ;  /* 0x000000ff0700728c */ /* 0x000fe2000bf05270 */
[----:B--2---:R-:W-:-:S04]  /*10a0*/  FSETP.GT.AND P1, PT, R10, RZ, PT ;  /* 0x000000ff0a00720b */ /* 0x004fc80003f24000 */
[----:B------:R-:W-:-:S05]  /*10b0*/  FSEL R21, R3, -R3, P1 ;  /* 0x8000000303157208 */ /* 0x000fca0000800000 */
[----:B------:R3:W-:Y:S01]  /*10c0*/  STG.E desc[UR8][R12.64], R21 ;  /* 0x000000150c007986 */ /* 0x0007e2000c101908 */
[----:B------:R-:W-:Y:S05]  /*10d0*/  BRA.U UP0, `(.L_x_9) ;  /* 0xfffffff900707547 */ /* 0x000fea000b83ffff */
.L_x_8:
[----:B------:R-:W-:Y:S05]  /*10e0*/  @!P0 EXIT ;  /* 0x000000000000894d */ /* 0x000fea0003800000 */
[----:B------:R-:W-:Y:S02]  /*10f0*/  UISETP.GE.U32.AND UP0, UPT, UR10, 0x8, UPT ;  /* 0x000000080a00788c */ /* 0x000fe4000bf06070 */
[----:B------:R-:W-:-:S06]  /*1100*/  ULOP3.LUT UR7, UR6, 0x7, URZ, 0xc0, !UPT ;  /* 0x0000000706077892 */ /* 0x000fcc000f8ec0ff */
[----:B------:R-:W-:Y:S01]  /*1110*/  ISETP.NE.AND P0, PT, RZ, UR7, PT ;  /* 0x00000007ff007c0c */ /* 0x000fe2000bf05270 */
[----:B------:R-:W-:-:S12]  /*1120*/  BRA.U !UP0, `(.L_x_10) ;  /* 0x0000000108d47547 */ /* 0x000fd8000b800000 */
[----:B------:R-:W0:Y:S08]  /*1130*/  LDC R5, c[0x0][0x38c] ;  /* 0x0000e300ff057b82 */ /* 0x000e300000000800 */
[----:B------:R-:W1:Y:S08]  /*1140*/  LDC.64 R6, c[0x0][0x380] ;  /* 0x0000e000ff067b82 */ /* 0x000e700000000a00 */
[----:B------:R-:W2:Y:S01]  /*1150*/  LDC.64 R8, c[0x0][0x390] ;  /* 0x0000e400ff087b82 */ /* 0x000ea20000000a00 */
[----:B0-----:R-:W-:-:S04]  /*1160*/  IMAD R11, R5, UR4, R2 ;  /* 0x00000004050b7c24 */ /* 0x001fc8000f8e0202 */
[----:B-1----:R-:W-:-:S05]  /*1170*/  IMAD.WIDE R6, R11, 0x4, R6 ;  /* 0x000000040b067825 */ /* 0x002fca00078e0206 */
[----:B------:R-:W4:Y:S01]  /*1180*/  LDG.E R4, desc[UR8][R6.64] ;  /* 0x0000000806047981 */ /* 0x000f22000c1e1900 */
[----:B--2---:R-:W-:-:S04]  /*1190*/  IMAD.WIDE R8, R11, 0x4, R8 ;  /* 0x000000040b087825 */ /* 0x004fc800078e0208 */
[----:B------:R-:W-:Y:S01]  /*11a0*/  IMAD.WIDE R10, R5, 0x4, R6 ;  /* 0x00000004050a7825 */ /* 0x000fe200078e0206 */
[----:B----4-:R-:W-:-:S04]  /*11b0*/  FSETP.GT.AND P1, PT, R4, RZ, PT ;  /* 0x000000ff0400720b */ /* 0x010fc80003f24000 */
[----:B------:R-:W-:-:S05]  /*11c0*/  FSEL R17, R3, -R3, P1 ;  /* 0x8000000303117208 */ /* 0x000fca0000800000 */
[----:B------:R0:W-:Y:S04]  /*11d0*/  STG.E desc[UR8][R8.64], R17 ;  /* 0x0000001108007986 */ /* 0x0001e8000c101908 */
[----:B------:R-:W2:Y:S01]  /*11e0*/  LDG.E R4, desc[UR8][R10.64] ;  /* 0x000000080a047981 */ /* 0x000ea2000c1e1900 */
[----:B---3--:R-:W-:-:S04]  /*11f0*/  IMAD.WIDE R12, R5, 0x4, R8 ;  /* 0x00000004050c7825 */ /* 0x008fc800078e0208 */
[----:B------:R-:W-:Y:S01]  /*1200*/  IMAD.WIDE R6, R5, 0x4, R10 ;  /* 0x0000000405067825 */ /* 0x000fe200078e020a */
[----:B--2---:R-:W-:-:S04]  /*1210*/  FSETP.GT.AND P1, PT, R4, RZ, PT ;  /* 0x000000ff0400720b */ /* 0x004fc80003f24000 */
[----:B------:R-:W-:-:S05]  /*1220*/  FSEL R19, R3, -R3, P1 ;  /* 0x8000000303137208 */ /* 0x000fca0000800000 */
[----:B------:R1:W-:Y:S04]  /*1230*/  STG.E desc[UR8][R12.64], R19 ;  /* 0x000000130c007986 */ /* 0x0003e8000c101908 */
[----:B------:R-:W2:Y:S01]  /*1240*/  LDG.E R4, desc[UR8][R6.64] ;  /* 0x0000000806047981 */ /* 0x000ea2000c1e1900 */
[----:B------:R-:W-:-:S04]  /*1250*/  IMAD.WIDE R14, R5, 0x4, R12 ;  /* 0x00000004050e7825 */ /* 0x000fc800078e020c */
[----:B0-----:R-:W-:Y:S01]  /*1260*/  IMAD.WIDE R8, R5, 0x4, R6 ;  /* 0x0000000405087825 */ /* 0x001fe200078e0206 */
[----:B--2---:R-:W-:-:S04]  /*1270*/  FSETP.GT.AND P1, PT, R4, RZ, PT ;  /* 0x000000ff0400720b */ /* 0x004fc80003f24000 */
[----:B------:R-:W-:-:S05]  /*1280*/  FSEL R21, R3, -R3, P1 ;  /* 0x8000000303157208 */ /* 0x000fca0000800000 */
[----:B------:R0:W-:Y:S04]  /*1290*/  STG.E desc[UR8][R14.64], R21 ;  /* 0x000000150e007986 */ /* 0x0001e8000c101908 */
[----:B------:R-:W2:Y:S01]  /*12a0*/  LDG.E R4, desc[UR8][R8.64] ;  /* 0x0000000808047981 */ /* 0x000ea2000c1e1900 */
[----:B------:R-:W-:-:S04]  /*12b0*/  IMAD.WIDE R10, R5, 0x4, R14 ;  /* 0x00000004050a7825 */ /* 0x000fc800078e020e */
[----:B-1----:R-:W-:Y:S01]  /*12c0*/  IMAD.WIDE R12, R5, 0x4, R8 ;  /* 0x00000004050c7825 */ /* 0x002fe200078e0208 */
        /* <DEDUP_REMOVED lines=22> */
[----:B------:R-:W-:Y:S01]  /*1430*/  IMAD.WIDE R4, R5, 0x4, R12 ;  /* 0x0000000405047825 */ /* 0x000fe200078e020c */
[----:B------:R-:W-:Y:S01]  /*1440*/  UIADD3 UR4, UPT, UPT, UR4, 0x8, URZ ;  /* 0x0000000804047890 */ /* 0x000fe2000fffe0ff */
[----:B--2---:R-:W-:-:S04]  /*1450*/  FSETP.GT.AND P1, PT, R6, RZ, PT ;  /* 0x000000ff0600720b */ /* 0x004fc80003f24000 */
[----:B------:R-:W-:-:S05]  /*1460*/  FSEL R15, R3, -R3, P1 ;  /* 0x80000003030f7208 */ /* 0x000fca0000800000 */
[----:B------:R1:W-:Y:S04]  /*1470*/  STG.E desc[UR8][R4.64], R15 ;  /* 0x0000000f04007986 */ /* 0x0003e8000c101908 */
.L_x_10:
[----:B------:R-:W-:Y:S05]  /*1480*/  @!P0 EXIT ;  /* 0x000000000000894d */ /* 0x000fea0003800000 */
[----:B------:R-:W-:Y:S02]  /*1490*/  UISETP.GE.U32.AND UP0, UPT, UR7, 0x4, UPT ;  /* 0x000000040700788c */ /* 0x000fe4000bf06070 */
[----:B------:R-:W-:-:S06]  /*14a0*/  ULOP3.LUT UR6, UR6, 0x3, URZ, 0xc0, !UPT ;  /* 0x0000000306067892 */ /* 0x000fcc000f8ec0ff */
[----:B------:R-:W-:Y:S01]  /*14b0*/  ISETP.NE.AND P0, PT, RZ, UR6, PT ;  /* 0x00000006ff007c0c */ /* 0x000fe2000bf05270 */
[----:B------:R-:W-:-:S12]  /*14c0*/  BRA.U !UP0, `(.L_x_11) ;  /* 0x0000000108747547 */ /* 0x000fd8000b800000 */
[----:B-1----:R-:W0:Y:S08]  /*14d0*/  LDC R5, c[0x0][0x38c] ;  /* 0x0000e300ff057b82 */ /* 0x002e300000000800 */
        /* <DEDUP_REMOVED lines=16> */
[----:B------:R-:W3:Y:S01]  /*15e0*/  LDG.E R2, desc[UR8][R6.64] ;  /* 0x0000000806027981 */ /* 0x000ee2000c1e1900 */
[----:B------:R-:W-:-:S04]  /*15f0*/  IMAD.WIDE R14, R5, 0x4, R12 ;  /* 0x00000004050e7825 */ /* 0x000fc800078e020c */
[----:B0-----:R-:W-:Y:S01]  /*1600*/  IMAD.WIDE R8, R5, 0x4, R6 ;  /* 0x0000000405087825 */ /* 0x001fe200078e0206 */
[----:B---3--:R-:W-:-:S04]  /*1610*/  FSETP.GT.AND P1, PT, R2, RZ, PT ;  /* 0x000000ff0200720b */ /* 0x008fc80003f24000 */
[----:B------:R-:W-:-:S05]  /*1620*/  FSEL R21, R3, -R3, P1 ;  /* 0x8000000303157208 */ /* 0x000fca0000800000 */
[----:B------:R2:W-:Y:S04]  /*1630*/  STG.E desc[UR8][R14.64], R21 ;  /* 0x000000150e007986 */ /* 0x0005e8000c101908 */
[----:B------:R-:W3:Y:S01]  /*1640*/  LDG.E R8, desc[UR8][R8.64] ;  /* 0x0000000808087981 */ /* 0x000ee2000c1e1900 */
[----:B------:R-:W-:Y:S01]  /*1650*/  IMAD.WIDE R4, R5, 0x4, R14 ;  /* 0x0000000405047825 */ /* 0x000fe200078e020e */
[----:B------:R-:W-:Y:S01]  /*1660*/  UIADD3 UR4, UPT, UPT, UR4, 0x4, URZ ;  /* 0x0000000404047890 */ /* 0x000fe2000fffe0ff */
[----:B---3--:R-:W-:-:S04]  /*1670*/  FSETP.GT.AND P1, PT, R8, RZ, PT ;  /* 0x000000ff0800720b */ /* 0x008fc80003f24000 */
[----:B------:R-:W-:-:S05]  /*1680*/  FSEL R11, R3, -R3, P1 ;  /* 0x80000003030b7208 */ /* 0x000fca0000800000 */
[----:B------:R2:W-:Y:S04]  /*1690*/  STG.E desc[UR8][R4.64], R11 ;  /* 0x0000000b04007986 */ /* 0x0005e8000c101908 */
.L_x_11:
[----:B------:R-:W-:Y:S05]  /*16a0*/  @!P0 EXIT ;  /* 0x000000000000894d */ /* 0x000fea0003800000 */
[----:B------:R-:W0:Y:S01]  /*16b0*/  LDC R2, c[0x0][0x38c] ;  /* 0x0000e300ff027b82 */ /* 0x000e220000000800 */
[----:B------:R-:W-:-:S07]  /*16c0*/  UIADD3 UR6, UPT, UPT, -UR6, URZ, URZ ;  /* 0x000000ff06067290 */ /* 0x000fce000fffe1ff */
[----:B-1----:R-:W1:Y:S08]  /*16d0*/  LDC.64 R8, c[0x0][0x380] ;  /* 0x0000e000ff087b82 */ /* 0x002e700000000a00 */
[----:B--2---:R-:W2:Y:S01]  /*16e0*/  LDC.64 R10, c[0x0][0x390] ;  /* 0x0000e400ff0a7b82 */ /* 0x004ea20000000a00 */
[----:B0-----:R-:W-:-:S05]  /*16f0*/  IMAD R0, R2, UR4, R0 ;  /* 0x0000000402007c24 */ /* 0x001fca000f8e0200 */
[----:B---3--:R-:W-:-:S07]  /*1700*/  IADD3 R13, PT, PT, R0, UR5, RZ ;  /* 0x00000005000d7c10 */ /* 0x008fce000fffe0ff */
.L_x_12:
[----:B-1----:R-:W-:-:S06]  /*1710*/  IMAD.WIDE R4, R13, 0x4, R8 ;  /* 0x000000040d047825 */ /* 0x002fcc00078e0208 */
[----:B------:R-:W3:Y:S01]  /*1720*/  LDG.E R4, desc[UR8][R4.64] ;  /* 0x0000000804047981 */ /* 0x000ee2000c1e1900 */
[C---:B0-2---:R-:W-:Y:S01]  /*1730*/  IMAD.WIDE R6, R13.reuse, 0x4, R10 ;  /* 0x000000040d067825 */ /* 0x045fe200078e020a */
[----:B------:R-:W-:Y:S01]  /*1740*/  UIADD3 UR6, UPT, UPT, UR6, 0x1, URZ ;  /* 0x0000000106067890 */ /* 0x000fe2000fffe0ff */
[----:B------:R-:W-:-:S03]  /*1750*/  IADD3 R13, PT, PT, R13, R2, RZ ;  /* 0x000000020d0d7210 */ /* 0x000fc60007ffe0ff */
[----:B------:R-:W-:Y:S01]  /*1760*/  UISETP.NE.AND UP0, UPT, UR6, URZ, UPT ;  /* 0x000000ff0600728c */ /* 0x000fe2000bf05270 */
[----:B---3--:R-:W-:-:S04]  /*1770*/  FSETP.GT.AND P0, PT, R4, RZ, PT ;  /* 0x000000ff0400720b */ /* 0x008fc80003f04000 */
[----:B------:R-:W-:-:S05]  /*1780*/  FSEL R15, R3, -R3, P0 ;  /* 0x80000003030f7208 */ /* 0x000fca0000000000 */
[----:B------:R0:W-:Y:S01]  /*1790*/  STG.E desc[UR8][R6.64], R15 ;  /* 0x0000000f06007986 */ /* 0x0001e2000c101908 */
[----:B------:R-:W-:Y:S05]  /*17a0*/  BRA.U UP0, `(.L_x_12) ;  /* 0xfffffffd00d87547 */ /* 0x000fea000b83ffff */
[----:B------:R-:W-:Y:S05]  /*17b0*/  EXIT ;  /* 0x000000000000794d */ /* 0x000fea0003800000 */
        .weak           $__internal_0_$__cuda_sm3x_div_rn_noftz_f32_slowpath
        .type           $__internal_0_$__cuda_sm3x_div_rn_noftz_f32_slowpath,@function
        .size           $__internal_0_$__cuda_sm3x_div_rn_noftz_f32_slowpath,(.L_x_25 - $__internal_0_$__cuda_sm3x_div_rn_noftz_f32_slowpath)
$__internal_0_$__cuda_sm3x_div_rn_noftz_f32_slowpath:
[----:B------:R-:W-:Y:S01]  /*17c0*/  SHF.R.U32.HI R6, RZ, 0x17, R5 ;  /* 0x00000017ff067819 */ /* 0x000fe20000011605 */
[----:B------:R-:W-:Y:S01]  /*17d0*/  BSSY.RECONVERGENT B1, `(.L_x_13) ;  /* 0x0000063000017945 */ /* 0x000fe20003800200 */
[----:B------:R-:W-:Y:S02]  /*17e0*/  SHF.R.U32.HI R3, RZ, 0x17, R8 ;  /* 0x00000017ff037819 */ /* 0x000fe40000011608 */
[----:B------:R-:W-:Y:S02]  /*17f0*/  LOP3.LUT R6, R6, 0xff, RZ, 0xc0, !PT ;  /* 0x000000ff06067812 */ /* 0x000fe400078ec0ff */
[----:B------:R-:W-:Y:S02]  /*1800*/  LOP3.LUT R11, R3, 0xff, RZ, 0xc0, !PT ;  /* 0x000000ff030b7812 */ /* 0x000fe400078ec0ff */
[----:B------:R-:W-:-:S03]  /*1810*/  IADD3 R9, PT, PT, R6, -0x1, RZ ;  /* 0xffffffff06097810 */ /* 0x000fc60007ffe0ff */
[----:B------:R-:W-:Y:S01]  /*1820*/  VIADD R10, R11, 0xffffffff ;  /* 0xffffffff0b0a7836 */ /* 0x000fe20000000000 */
[----:B------:R-:W-:-:S04]  /*1830*/  ISETP.GT.U32.AND P0, PT, R9, 0xfd, PT ;  /* 0x000000fd0900780c */ /* 0x000fc80003f04070 */
[----:B------:R-:W-:-:S13]  /*1840*/  ISETP.GT.U32.OR P0, PT, R10, 0xfd, P0 ;  /* 0x000000fd0a00780c */ /* 0x000fda0000704470 */
[----:B------:R-:W-:Y:S01]  /*1850*/  @!P0 MOV R7, RZ ;  /* 0x000000ff00078202 */ /* 0x000fe20000000f00 */
[----:B------:R-:W-:Y:S06]  /*1860*/  @!P0 BRA `(.L_x_14) ;  /* 0x0000000000608947 */ /* 0x000fec0003800000 */
[----:B------:R-:W-:Y:S02]  /*1870*/  FSETP.GTU.FTZ.AND P0, PT, |R8|, +INF , PT ;  /* 0x7f8000000800780b */ /* 0x000fe40003f1c200 */
[----:B------:R-:W-:Y:S02]  /*1880*/  FSETP.GTU.FTZ.AND P1, PT, |R5|, +INF , PT ;  /* 0x7f8000000500780b */ /* 0x000fe40003f3c200 */
[----:B------:R-:W-:Y:S02]  /*1890*/  MOV R3, R5 ;  /* 0x0000000500037202 */ /* 0x000fe40000000f00 */
[----:B------:R-:W-:-:S13]  /*18a0*/  PLOP3.LUT P0, PT, P0, P1, PT, 0xf8, 0x8f ;  /* 0x00000000008f781c */ /* 0x000fda0000703f70 */
[----:B------:R-:W-:Y:S05]  /*18b0*/  @P0 BRA `(.L_x_15) ;  /* 0x00000004004c0947 */ /* 0x000fea0003800000 */
[----:B------:R-:W-:-:S13]  /*18c0*/  LOP3.LUT P0, RZ, R5, 0x7fffffff, R8, 0xc8, !PT ;  /* 0x7fffffff05ff7812 */ /* 0x000fda000780c808 */
[----:B------:R-:W-:Y:S05]  /*18d0*/  @!P0 BRA `(.L_x_16) ;  /* 0x00000004003c8947 */ /* 0x000fea0003800000 */
[C---:B------:R-:W-:Y:S02]  /*18e0*/  FSETP.NEU.FTZ.AND P3, PT, |R8|.reuse, +INF , PT ;  /* 0x7f8000000800780b */ /* 0x040fe40003f7d200 */
[----:B------:R-:W-:Y:S02]  /*18f0*/  FSETP.NEU.FTZ.AND P1, PT, |R3|, +INF , PT ;  /* 0x7f8000000300780b */ /* 0x000fe40003f3d200 */
[----:B------:R-:W-:-:S11]  /*1900*/  FSETP.NEU.FTZ.AND P0, PT, |R8|, +INF , PT ;  /* 0x7f8000000800780b */ /* 0x000fd60003f1d200 */
[----:B------:R-:W-:Y:S05]  /*1910*/  @!P1 BRA !P3, `(.L_x_16) ;  /* 0x00000004002c9947 */ /* 0x000fea0005800000 */
[----:B------:R-:W-:-:S04]  /*1920*/  LOP3.LUT P3, RZ, R8, 0x7fffffff, RZ, 0xc0, !PT ;  /* 0x7fffffff08ff7812 */ /* 0x000fc8000786c0ff */
[----:B------:R-:W-:-:S13]  /*1930*/  PLOP3.LUT P1, PT, P1, P3, PT, 0x2f, 0xf2 ;  /* 0x0000000000f2781c */ /* 0x000fda0000f26577 */
[----:B------:R-:W-:Y:S05]  /*1940*/  @P1 BRA `(.L_x_17) ;  /* 0x0000000400181947 */ /* 0x000fea0003800000 */
[----:B------:R-:W-:-:S04]  /*1950*/  LOP3.LUT P1, RZ, R5, 0x7fffffff, RZ, 0xc0, !PT ;  /* 0x7fffffff05ff7812 */ /* 0x000fc8000782c0ff */
[----:B------:R-:W-:-:S13]  /*1960*/  PLOP3.LUT P0, PT, P0, P1, PT, 0x2f, 0xf2 ;  /* 0x0000000000f2781c */ /* 0x000fda0000702577 */
[----:B------:R-:W-:Y:S05]  /*1970*/  @P0 BRA `(.L_x_18) ;  /* 0x0000000400000947 */ /* 0x000fea0003800000 */
[----:B------:R-:W-:Y:S02]  /*1980*/  ISETP.GE.AND P0, PT, R10, RZ, PT ;  /* 0x000000ff0a00720c */ /* 0x000fe40003f06270 */
[----:B------:R-:W-:-:S11]  /*1990*/  ISETP.GE.AND P1, PT, R9, RZ, PT ;  /* 0x000000ff0900720c */ /* 0x000fd60003f26270 */
[----:B------:R-:W-:Y:S01]  /*19a0*/  @P0 MOV R7, RZ ;  /* 0x000000ff00070202 */ /* 0x000fe20000000f00 */
[----:B------:R-:W-:Y:S02]  /*19b0*/  @!P0 IMAD.MOV.U32 R7, RZ, RZ, -0x40 ;  /* 0xffffffc0ff078424 */ /* 0x000fe400078e00ff */
[----:B------:R-:W-:Y:S01]  /*19c0*/  @!P0 FFMA R8, R8, 1.84467440737095516160e+19, RZ ;  /* 0x5f80000008088823 */ /* 0x000fe200000000ff */
[----:B------:R-:W-:Y:S02]  /*19d0*/  @!P1 FFMA R5, R3, 1.84467440737095516160e+19, RZ ;  /* 0x5f80000003059823 */ /* 0x000fe400000000ff */
[----:B------:R-:W-:-:S07]  /*19e0*/  @!P1 IADD3 R7, PT, PT, R7, 0x40, RZ ;  /* 0x0000004007079810 */ /* 0x000fce0007ffe0ff */
.L_x_14:
[----:B------:R-:W-:Y:S01]  /*19f0*/  LEA R10, R6, 0xc0800000, 0x17 ;  /* 0xc0800000060a7811 */ /* 0x000fe200078eb8ff */
[----:B------:R-:W-:Y:S03]  /*1a00*/  BSSY.RECONVERGENT B2, `(.L_x_19) ;  /* 0x0000036000027945 */ /* 0x000fe60003800200 */
[----:B------:R-:W-:Y:S02]  /*1a10*/  IADD3 R10, PT, PT, -R10, R5, RZ ;  /* 0x000000050a0a7210 */ /* 0x000fe40007ffe1ff */
[----:B------:R-:W-:Y:S02]  /*1a20*/  IADD3 R5, PT, PT, R11, -0x7f, RZ ;  /* 0xffffff810b057810 */ /* 0x000fe40007ffe0ff */
[----:B------:R-:W0:Y:S01]  /*1a30*/  MUFU.RCP R9, R10 ;  /* 0x0000000a00097308 */ /* 0x000e220000001000 */
[----:B------:R-:W-:Y:S01]  /*1a40*/  FADD.FTZ R12, -R10, -RZ ;  /* 0x800000ff0a0c7221 */ /* 0x000fe20000010100 */
[C---:B------:R-:W-:Y:S01]  /*1a50*/  IADD3 R6, PT, PT, R5.reuse, 0x7f, -R6 ;  /* 0x0000007f05067810 */ /* 0x040fe20007ffe806 */
[----:B------:R-:W-:-:S04]  /*1a60*/  IMAD R3, R5, -0x800000, R8 ;  /* 0xff80000005037824 */ /* 0x000fc800078e0208 */
[----:B------:R-:W-:Y:S02]  /*1a70*/  IMAD.IADD R6, R6, 0x1, R7 ;  /* 0x0000000106067824 */ /* 0x000fe400078e0207 */
[----:B0-----:R-:W-:-:S04]  /*1a80*/  FFMA R14, R9, R12, 1 ;  /* 0x3f800000090e7423 */ /* 0x001fc8000000000c */
[----:B------:R-:W-:-:S04]  /*1a90*/  FFMA R11, R9, R14, R9 ;  /* 0x0000000e090b7223 */ /* 0x000fc80000000009 */
[----:B------:R-:W-:-:S04]  /*1aa0*/  FFMA R8, R3, R11, RZ ;  /* 0x0000000b03087223 */ /* 0x000fc800000000ff */
[----:B------:R-:W-:-:S04]  /*1ab0*/  FFMA R9, R12, R8, R3 ;  /* 0x000000080c097223 */ /* 0x000fc80000000003 */
[----:B------:R-:W-:-:S04]  /*1ac0*/  FFMA R8, R11, R9, R8 ;  /* 0x000000090b087223 */ /* 0x000fc80000000008 */
[----:B------:R-:W-:-:S04]  /*1ad0*/  FFMA R9, R12, R8, R3 ;  /* 0x000000080c097223 */ /* 0x000fc80000000003 */
[----:B------:R-:W-:-:S05]  /*1ae0*/  FFMA R3, R11, R9, R8 ;  /* 0x000000090b037223 */ /* 0x000fca0000000008 */
[----:B------:R-:W-:-:S04]  /*1af0*/  SHF.R.U32.HI R5, RZ, 0x17, R3 ;  /* 0x00000017ff057819 */ /* 0x000fc80000011603 */
[----:B------:R-:W-:-:S04]  /*1b00*/  LOP3.LUT R5, R5, 0xff, RZ, 0xc0, !PT ;  /* 0x000000ff05057812 */ /* 0x000fc800078ec0ff */
[----:B------:R-:W-:-:S04]  /*1b10*/  IADD3 R10, PT, PT, R5, R6, RZ ;  /* 0x00000006050a7210 */ /* 0x000fc80007ffe0ff */
[----:B------:R-:W-:-:S04]  /*1b20*/  IADD3 R5, PT, PT, R10, -0x1, RZ ;  /* 0xffffffff0a057810 */ /* 0x000fc80007ffe0ff */
[----:B------:R-:W-:-:S13]  /*1b30*/  ISETP.GE.U32.AND P0, PT, R5, 0xfe, PT ;  /* 0x000000fe0500780c */ /* 0x000fda0003f06070 */
[----:B------:R-:W-:Y:S05]  /*1b40*/  @!P0 BRA `(.L_x_20) ;  /* 0x0000000000808947 */ /* 0x000fea0003800000 */
[----:B------:R-:W-:-:S13]  /*1b50*/  ISETP.GT.AND P0, PT, R10, 0xfe, PT ;  /* 0x000000fe0a00780c */ /* 0x000fda0003f04270 */
[----:B------:R-:W-:Y:S05]  /*1b60*/  @P0 BRA `(.L_x_21) ;  /* 0x00000000006c0947 */ /* 0x000fea0003800000 */
[----:B------:R-:W-:-:S13]  /*1b70*/  ISETP.GE.AND P0, PT, R10, 0x1, PT ;  /* 0x000000010a00780c */ /* 0x000fda0003f06270 */
[----:B------:R-:W-:Y:S05]  /*1b80*/  @P0 BRA `(.L_x_22) ;  /* 0x0000000000740947 */ /* 0x000fea0003800000 */
[----:B------:R-:W-:Y:S02]  /*1b90*/  ISETP.GE.AND P0, PT, R10, -0x18, PT ;  /* 0xffffffe80a00780c */ /* 0x000fe40003f06270 */
[----:B------:R-:W-:-:S11]  /*1ba0*/  LOP3.LUT R3, R3, 0x80000000, RZ, 0xc0, !PT ;  /* 0x8000000003037812 */ /* 0x000fd600078ec0ff */
[----:B------:R-:W-:Y:S05]  /*1bb0*/  @!P0 BRA `(.L_x_22) ;  /* 0x0000000000688947 */ /* 0x000fea0003800000 */
[CCC-:B------:R-:W-:Y:S01]  /*1bc0*/  FFMA.RZ R5, R11.reuse, R9.reuse, R8.reuse ;  /* 0x000000090b057223 */ /* 0x1c0fe2000000c008 */
[-CC-:B------:R-:W-:Y:S01]  /*1bd0*/  FFMA.RM R6, R11, R9.reuse, R8.reuse ;  /* 0x000000090b067223 */ /* 0x180fe20000004008 */
[C---:B------:R-:W-:Y:S02]  /*1be0*/  ISETP.NE.AND P3, PT, R10.reuse, RZ, PT ;  /* 0x000000ff0a00720c */ /* 0x040fe40003f65270 */
[C---:B------:R-:W-:Y:S02]  /*1bf0*/  ISETP.NE.AND P1, PT, R10.reuse, RZ, PT ;  /* 0x000000ff0a00720c */ /* 0x040fe40003f25270 */
[----:B------:R-:W-:Y:S01]  /*1c00*/  LOP3.LUT R7, R5, 0x7fffff, RZ, 0xc0, !PT ;  /* 0x007fffff05077812 */ /* 0x000fe200078ec0ff */
[----:B------:R-:W-:Y:S01]  /*1c10*/  FFMA.RP R5, R11, R9, R8 ;  /* 0x000000090b057223 */ /* 0x000fe20000008008 */
[----:B------:R-:W-:Y:S01]  /*1c20*/  IADD3 R8, PT, PT, R10, 0x20, RZ ;  /* 0x000000200a087810 */ /* 0x000fe20007ffe0ff */
[----:B------:R-:W-:Y:S01]  /*1c30*/  IMAD.MOV R9, RZ, RZ, -R10 ;  /* 0x000000ffff097224 */ /* 0x000fe200078e0a0a */
[----:B------:R-:W-:-:S02]  /*1c40*/  LOP3.LUT R7, R7, 0x800000, RZ, 0xfc, !PT ;  /* 0x0080000007077812 */ /* 0x000fc400078efcff */
[----:B------:R-:W-:Y:S02]  /*1c50*/  FSETP.NEU.FTZ.AND P0, PT, R5, R6, PT ;  /* 0x000000060500720b */ /* 0x000fe40003f1d000 */
[----:B------:R-:W-:Y:S02]  /*1c60*/  SHF.L.U32 R8, R7, R8, RZ ;  /* 0x0000000807087219 */ /* 0x000fe400000006ff */
[----:B------:R-:W-:Y:S02]  /*1c70*/  SEL R6, R9, RZ, P3 ;  /* 0x000000ff09067207 */ /* 0x000fe40001800000 */
[----:B------:R-:W-:Y:S02]  /*1c80*/  ISETP.NE.AND P1, PT, R8, RZ, P1 ;  /* 0x000000ff0800720c */ /* 0x000fe40000f25270 */
[----:B------:R-:W-:Y:S02]  /*1c90*/  SHF.R.U32.HI R6, RZ, R6, R7 ;  /* 0x00000006ff067219 */ /* 0x000fe40000011607 */
[----:B------:R-:W-:-:S02]  /*1ca0*/  PLOP3.LUT P0, PT, P0, P1, PT, 0xf8, 0x8f ;  /* 0x00000000008f781c */ /* 0x000fc40000703f70 */
[----:B------:R-:W-:Y:S02]  /*1cb0*/  SHF.R.U32.HI R8, RZ, 0x1, R6 ;  /* 0x00000001ff087819 */ /* 0x000fe40000011606 */
[----:B------:R-:W-:-:S04]  /*1cc0*/  SEL R5, RZ, 0x1, !P0 ;  /* 0x00000001ff057807 */ /* 0x000fc80004000000 */
[----:B------:R-:W-:-:S04]  /*1cd0*/  LOP3.LUT R5, R5, 0x1, R8, 0xf8, !PT ;  /* 0x0000000105057812 */ /* 0x000fc800078ef808 */
[----:B------:R-:W-:-:S04]  /*1ce0*/  LOP3.LUT R5, R5, R6, RZ, 0xc0, !PT ;  /* 0x0000000605057212 */ /* 0x000fc800078ec0ff */
[----:B------:R-:W-:-:S04]  /*1cf0*/  IADD3 R8, PT, PT, R8, R5, RZ ;  /* 0x0000000508087210 */ /* 0x000fc80007ffe0ff */
[----:B------:R-:W-:Y:S01]  /*1d00*/  LOP3.LUT R3, R8, R3, RZ, 0xfc, !PT ;  /* 0x0000000308037212 */ /* 0x000fe200078efcff */
[----:B------:R-:W-:Y:S06]  /*1d10*/  BRA `(.L_x_22) ;  /* 0x0000000000107947 */ /* 0x000fec0003800000 */
.L_x_21:
[----:B------:R-:W-:-:S04]  /*1d20*/  LOP3.LUT R3, R3, 0x80000000, RZ, 0xc0, !PT ;  /* 0x8000000003037812 */ /* 0x000fc800078ec0ff */
[----:B------:R-:W-:Y:S01]  /*1d30*/  LOP3.LUT R3, R3, 0x7f800000, RZ, 0xfc, !PT ;  /* 0x7f80000003037812 */ /* 0x000fe200078efcff */
[----:B------:R-:W-:Y:S06]  /*1d40*/  BRA `(.L_x_22) ;  /* 0x0000000000047947 */ /* 0x000fec0003800000 */
.L_x_20:
[----:B------:R-:W-:-:S07]  /*1d50*/  LEA R3, R6, R3, 0x17 ;  /* 0x0000000306037211 */ /* 0x000fce00078eb8ff */
.L_x_22:
[----:B------:R-:W-:Y:S05]  /*1d60*/  BSYNC.RECONVERGENT B2 ;  /* 0x0000000000027941 */ /* 0x000fea0003800200 */
.L_x_19:
[----:B------:R-:W-:Y:S05]  /*1d70*/  BRA `(.L_x_23) ;  /* 0x0000000000207947 */ /* 0x000fea0003800000 */
.L_x_18:
[----:B------:R-:W-:-:S04]  /*1d80*/  LOP3.LUT R3, R5, 0x80000000, R8, 0x48, !PT ;  /* 0x8000000005037812 */ /* 0x000fc800078e4808 */
[----:B------:R-:W-:Y:S01]  /*1d90*/  LOP3.LUT R3, R3, 0x7f800000, RZ, 0xfc, !PT ;  /* 0x7f80000003037812 */ /* 0x000fe200078efcff */
[----:B------:R-:W-:Y:S06]  /*1da0*/  BRA `(.L_x_23) ;  /* 0x0000000000147947 */ /* 0x000fec0003800000 */
.L_x_17:
[----:B------:R-:W-:Y:S01]  /*1db0*/  LOP3.LUT R3, R5, 0x80000000, R8, 0x48, !PT ;  /* 0x8000000005037812 */ /* 0x000fe200078e4808 */
[----:B------:R-:W-:Y:S06]  /*1dc0*/  BRA `(.L_x_23) ;  /* 0x00000000000c7947 */ /* 0x000fec0003800000 */
.L_x_16:
[----:B------:R-:W0:Y:S01]  /*1dd0*/  MUFU.RSQ R3, -QNAN ;  /* 0xffc0000000037908 */ /* 0x000e220000001400 */
[----:B------:R-:W-:Y:S05]  /*1de0*/  BRA `(.L_x_23) ;  /* 0x0000000000047947 */ /* 0x000fea0003800000 */
.L_x_15:
[----:B------:R-:W-:-:S07]  /*1df0*/  FADD.FTZ R3, R8, R3 ;  /* 0x0000000308037221 */ /* 0x000fce0000010000 */
.L_x_23:
[----:B------:R-:W-:Y:S05]  /*1e00*/  BSYNC.RECONVERGENT B1 ;  /* 0x0000000000017941 */ /* 0x000fea0003800200 */
.L_x_13:
[----:B------:R-:W-:-:S04]  /*1e10*/  HFMA2 R5, -RZ, RZ, 0, 0 ;  /* 0x00000000ff057431 */ /* 0x000fc800000001ff */
[----:B0-----:R-:W-:Y:S05]  /*1e20*/  RET.REL.NODEC R4 `(_Z21binarize_input_kernelPfiiS_) ;  /* 0xffffffe004747950 */ /* 0x001fea0003c3ffff */
.L_x_24:
[----:B------:R-:W-:-:S00]  /*1e30*/  BRA `(.L_x_24) ;  /* 0xfffffffc00fc7947 */ /* 0x000fc0000383ffff */
[----:B------:R-:W-:-:S00]  /*1e40*/  NOP ;  /* 0x0000000000007918 */ /* 0x000fc00000000000 */
        /* <DEDUP_REMOVED lines=11> */
.L_x_25:


//--------------------- .nv.shared.reserved.0     --------------------------
	.section	.nv.shared.reserved.0,"aw",@nobits
	.weak		__nv_reservedSMEM_offset_0_alias
	.size		__nv_reservedSMEM_offset_0_alias, 0, 64
	.other		__nv_reservedSMEM_offset_0_alias,@"STO_CUDA_RESERVED_SHARED STV_DEFAULT"
__nv_reservedSMEM_offset_0_alias:
	.zero		0
	.zero		64


//--------------------- .nv.constant0._Z21binarize_input_kernelPfiiS_ --------------------------
	.section	.nv.constant0._Z21binarize_input_kernelPfiiS_,"a",@progbits
	.sectionflags	@""
	.align	4
.nv.constant0._Z21binarize_input_kernelPfiiS_:
	.zero		920


//--------------------- SYMBOLS --------------------------

	.type		.nv.reservedSmem.offset0,@object
	.size		.nv.reservedSmem.offset0,0x4
